	.target	sm_90a

	.elftype	@"ET_EXEC"


//--------------------- .note.nv.tkinfo           --------------------------
	.section	.note.nv.tkinfo,"",@"SHT_NOTE"
	.sectionflags	@"SHF_NOTE_NV_TKINFO"
	.tkinfo
        /*0018*/ 	.word	0x00000002
        /*0030*/ 	.string	""
        /*0030*/ 	.string	"ptxas"
        /*0030*/ 	.string	"Cuda compilation tools, release 13.0, V13.0.88"
        /*0030*/ 	.string	"Build cuda_13.0.r13.0/compiler.36424714_0"
        /*0030*/ 	.string	"-arch sm_90a -m 64 "



//--------------------- .note.nv.cuinfo           --------------------------
	.section	.note.nv.cuinfo,"",@"SHT_NOTE"
	.sectionflags	@"SHF_NOTE_NV_CUINFO"
        /*0018*/ 	.short	0x0002
        /*001a*/ 	.short	0x005a
        /*001c*/ 	.short	0x0082
	.zero		2


//--------------------- .nv.info                  --------------------------
	.section	.nv.info,"",@"SHT_CUDA_INFO"
	.align	4


	//----- nvinfo : EIATTR_REGCOUNT
	.align		4
        /*0000*/ 	.byte	0x04, 0x2f
        /*0002*/ 	.short	(.L_12 - .L_11)
	.align		4
.L_11:
        /*0004*/ 	.word	index@(_ZN7cutlass13device_kernelINS_4gemm6kernel13GemmUniversalIN4cute5tupleIJiiiiEEENS1_10collective13CollectiveMmaINS1_37MainloopSm90TmaGmmaWarpSpecializedFP8ILi4ENS5_IJNS4_1CILi1EEESB_SB_EEENS1_32KernelTmaWarpSpecializedPingpongEEENS5_IJNSA_ILi64EEENSA_ILi128EEESF_EEENS_12float_e5m2_tENS5_IJlSB_lEEESI_SJ_NS4_8TiledMMAINS4_8MMA_AtomIJNS4_4SM904GMMA31MMA_64x128x32_F32E5M2E5M2_SS_TNILNSN_7ScaleInE1ELSP_1EEEEEENS4_6LayoutISC_NS5_IJNSA_ILi0EEEST_ST_EEEEENS5_IJNS4_10UnderscoreESW_SW_EEEEENS4_13SM90_TMA_LOADENS4_14ComposedLayoutINS4_7SwizzleILi2ELi4ELi3EEENS4_18smem_ptr_flag_bitsILi8EEENSS_INS5_IJNSA_ILi8EEESF_EEENS5_IJSF_SB_EEEEEEEvNS4_8identityESZ_S19_vS1A_EENS_8epilogue10collective6detail29Sm90TmaWarpSpecializedAdapterINS1D_15DefaultEpilogueISI_SJ_SJ_NS1C_6thread17LinearCombinationISI_Li1EffLNS1H_9ScaleType4KindE0ELNS_15FloatRoundStyleE2ESI_EENS1_15EpilogueDefaultEEEEEvvEEEEvNT_6ParamsE)
        /*0008*/ 	.word	0x000000a8


	//----- nvinfo : EIATTR_FRAME_SIZE
	.align		4
.L_12:
        /*000c*/ 	.byte	0x04, 0x11
        /*000e*/ 	.short	(.L_14 - .L_13)
	.align		4
.L_13:
        /*0010*/ 	.word	index@(_ZN7cutlass13device_kernelINS_4gemm6kernel13GemmUniversalIN4cute5tupleIJiiiiEEENS1_10collective13CollectiveMmaINS1_37MainloopSm90TmaGmmaWarpSpecializedFP8ILi4ENS5_IJNS4_1CILi1EEESB_SB_EEENS1_32KernelTmaWarpSpecializedPingpongEEENS5_IJNSA_ILi64EEENSA_ILi128EEESF_EEENS_12float_e5m2_tENS5_IJlSB_lEEESI_SJ_NS4_8TiledMMAINS4_8MMA_AtomIJNS4_4SM904GMMA31MMA_64x128x32_F32E5M2E5M2_SS_TNILNSN_7ScaleInE1ELSP_1EEEEEENS4_6LayoutISC_NS5_IJNSA_ILi0EEEST_ST_EEEEENS5_IJNS4_10UnderscoreESW_SW_EEEEENS4_13SM90_TMA_LOADENS4_14ComposedLayoutINS4_7SwizzleILi2ELi4ELi3EEENS4_18smem_ptr_flag_bitsILi8EEENSS_INS5_IJNSA_ILi8EEESF_EEENS5_IJSF_SB_EEEEEEEvNS4_8identityESZ_S19_vS1A_EENS_8epilogue10collective6detail29Sm90TmaWarpSpecializedAdapterINS1D_15DefaultEpilogueISI_SJ_SJ_NS1C_6thread17LinearCombinationISI_Li1EffLNS1H_9ScaleType4KindE0ELNS_15FloatRoundStyleE2ESI_EENS1_15EpilogueDefaultEEEEEvvEEEEvNT_6ParamsE)
        /*0014*/ 	.word	0x00000000


	//----- nvinfo : EIATTR_MIN_STACK_SIZE
	.align		4
.L_14:
        /*0018*/ 	.byte	0x04, 0x12
        /*001a*/ 	.short	(.L_16 - .L_15)
	.align		4
.L_15:
        /*001c*/ 	.word	index@(_ZN7cutlass13device_kernelINS_4gemm6kernel13GemmUniversalIN4cute5tupleIJiiiiEEENS1_10collective13CollectiveMmaINS1_37MainloopSm90TmaGmmaWarpSpecializedFP8ILi4ENS5_IJNS4_1CILi1EEESB_SB_EEENS1_32KernelTmaWarpSpecializedPingpongEEENS5_IJNSA_ILi64EEENSA_ILi128EEESF_EEENS_12float_e5m2_tENS5_IJlSB_lEEESI_SJ_NS4_8TiledMMAINS4_8MMA_AtomIJNS4_4SM904GMMA31MMA_64x128x32_F32E5M2E5M2_SS_TNILNSN_7ScaleInE1ELSP_1EEEEEENS4_6LayoutISC_NS5_IJNSA_ILi0EEEST_ST_EEEEENS5_IJNS4_10UnderscoreESW_SW_EEEEENS4_13SM90_TMA_LOADENS4_14ComposedLayoutINS4_7SwizzleILi2ELi4ELi3EEENS4_18smem_ptr_flag_bitsILi8EEENSS_INS5_IJNSA_ILi8EEESF_EEENS5_IJSF_SB_EEEEEEEvNS4_8identityESZ_S19_vS1A_EENS_8epilogue10collective6detail29Sm90TmaWarpSpecializedAdapterINS1D_15DefaultEpilogueISI_SJ_SJ_NS1C_6thread17LinearCombinationISI_Li1EffLNS1H_9ScaleType4KindE0ELNS_15FloatRoundStyleE2ESI_EENS1_15EpilogueDefaultEEEEEvvEEEEvNT_6ParamsE)
        /*0020*/ 	.word	0x00000000
.L_16:


//--------------------- .nv.compat                --------------------------
	.section	.nv.compat,"",@"SHT_CUDA_COMPAT_INFO"
	.align	4
        /*0000*/ 	.byte	0x02, 0x09, 0x01, 0x00, 0x02, 0x02, 0x04, 0x00, 0x02, 0x05, 0x05, 0x00, 0x03, 0x07, 0x01, 0x01
        /*0010*/ 	.byte	0x02, 0x03, 0x01, 0x00, 0x02, 0x06, 0x01, 0x00, 0x04, 0x0b, 0x08, 0x00, 0x00, 0x00, 0x00, 0x00
        /*0020*/ 	.byte	0x00, 0x00, 0x00, 0x00


//--------------------- .nv.info._ZN7cutlass13device_kernelINS_4gemm6kernel13GemmUniversalIN4cute5tupleIJiiiiEEENS1_10collective13CollectiveMmaINS1_37MainloopSm90TmaGmmaWarpSpecializedFP8ILi4ENS5_IJNS4_1CILi1EEESB_SB_EEENS1_32KernelTmaWarpSpecializedPingpongEEENS5_IJNSA_ILi64EEENSA_ILi128EEESF_EEENS_12float_e5m2_tENS5_IJlSB_lEEESI_SJ_NS4_8TiledMMAINS4_8MMA_AtomIJNS4_4SM904GMMA31MMA_64x128x32_F32E5M2E5M2_SS_TNILNSN_7ScaleInE1ELSP_1EEEEEENS4_6LayoutISC_NS5_IJNSA_ILi0EEEST_ST_EEEEENS5_IJNS4_10UnderscoreESW_SW_EEEEENS4_13SM90_TMA_LOADENS4_14ComposedLayoutINS4_7SwizzleILi2ELi4ELi3EEENS4_18smem_ptr_flag_bitsILi8EEENSS_INS5_IJNSA_ILi8EEESF_EEENS5_IJSF_SB_EEEEEEEvNS4_8identityESZ_S19_vS1A_EENS_8epilogue10collective6detail29Sm90TmaWarpSpecializedAdapterINS1D_15DefaultEpilogueISI_SJ_SJ_NS1C_6thread17LinearCombinationISI_Li1EffLNS1H_9ScaleType4KindE0ELNS_15FloatRoundStyleE2ESI_EENS1_15EpilogueDefaultEEEEEvvEEEEvNT_6ParamsE --------------------------
	.section	.nv.info._ZN7cutlass13device_kernelINS_4gemm6kernel13GemmUniversalIN4cute5tupleIJiiiiEEENS1_10collective13CollectiveMmaINS1_37MainloopSm90TmaGmmaWarpSpecializedFP8ILi4ENS5_IJNS4_1CILi1EEESB_SB_EEENS1_32KernelTmaWarpSpecializedPingpongEEENS5_IJNSA_ILi64EEENSA_ILi128EEESF_EEENS_12float_e5m2_tENS5_IJlSB_lEEESI_SJ_NS4_8TiledMMAINS4_8MMA_AtomIJNS4_4SM904GMMA31MMA_64x128x32_F32E5M2E5M2_SS_TNILNSN_7ScaleInE1ELSP_1EEEEEENS4_6LayoutISC_NS5_IJNSA_ILi0EEEST_ST_EEEEENS5_IJNS4_10UnderscoreESW_SW_EEEEENS4_13SM90_TMA_LOADENS4_14ComposedLayoutINS4_7SwizzleILi2ELi4ELi3EEENS4_18smem_ptr_flag_bitsILi8EEENSS_INS5_IJNSA_ILi8EEESF_EEENS5_IJSF_SB_EEEEEEEvNS4_8identityESZ_S19_vS1A_EENS_8epilogue10collective6detail29Sm90TmaWarpSpecializedAdapterINS1D_15DefaultEpilogueISI_SJ_SJ_NS1C_6thread17LinearCombinationISI_Li1EffLNS1H_9ScaleType4KindE0ELNS_15FloatRoundStyleE2ESI_EENS1_15EpilogueDefaultEEEEEvvEEEEvNT_6ParamsE,"",@"SHT_CUDA_INFO"
	.sectionflags	@""
	.align	4


	//----- nvinfo : EIATTR_CUDA_API_VERSION
	.align		4
        /*0000*/ 	.byte	0x04, 0x37
        /*0002*/ 	.short	(.L_18 - .L_17)
.L_17:
        /*0004*/ 	.word	0x00000082


	//----- nvinfo : EIATTR_KPARAM_INFO
	.align		4
.L_18:
        /*0008*/ 	.byte	0x04, 0x17
        /*000a*/ 	.short	(.L_20 - .L_19)
.L_19:
        /*000c*/ 	.word	0x00000000
        /*0010*/ 	.short	0x0000
        /*0012*/ 	.short	0x0070
        /*0014*/ 	.byte	0x00, 0xf0, 0x01, 0x10


	//----- nvinfo : EIATTR_SPARSE_MMA_MASK
	.align		4
.L_20:
        /*0018*/ 	.byte	0x03, 0x50
        /*001a*/ 	.short	0x0000


	//----- nvinfo : EIATTR_MAXREG_COUNT
	.align		4
        /*001c*/ 	.byte	0x03, 0x1b
        /*001e*/ 	.short	0x00a8


	//----- nvinfo : EIATTR_NUM_BARRIERS
	.align		4
        /*0020*/ 	.byte	0x02, 0x4c
        /*0022*/ 	.byte	0x01
	.zero		1


	//----- nvinfo : EIATTR_MERCURY_ISA_VERSION
	.align		4
        /*0024*/ 	.byte	0x03, 0x5f
        /*0026*/ 	.short	0x0101


	//----- nvinfo : EIATTR_INT_WARP_WIDE_INSTR_OFFSETS
	.align		4
        /*0028*/ 	.byte	0x04, 0x31
        /*002a*/ 	.short	(.L_22 - .L_21)


	//   ....[0]....
.L_21:
        /*002c*/ 	.word	0x00000470


	//   ....[1]....
        /*0030*/ 	.word	0x00000490


	//   ....[2]....
        /*0034*/ 	.word	0x00000510


	//   ....[3]....
        /*0038*/ 	.word	0x00000520


	//   ....[4]....
        /*003c*/ 	.word	0x00000530


	//   ....[5]....
        /*0040*/ 	.word	0x00000550


	//   ....[6]....
        /*0044*/ 	.word	0x000005b0


	//   ....[7]....
        /*0048*/ 	.word	0x000005d0


	//----- nvinfo : EIATTR_COOP_GROUP_MASK_REGIDS
	.align		4
.L_22:
        /*004c*/ 	.byte	0x04, 0x29
        /*004e*/ 	.short	(.L_24 - .L_23)


	//   ....[0]....
.L_23:
        /*0050*/ 	.word	0xffffffff


	//   ....[1]....
        /*0054*/ 	.word	0xffffffff


	//   ....[2]....
        /*0058*/ 	.word	0xffffffff


	//   ....[3]....
        /*005c*/ 	.word	0xffffffff


	//   ....[4]....
        /*0060*/ 	.word	0xffffffff


	//   ....[5]....
        /*0064*/ 	.word	0xffffffff


	//----- nvinfo : EIATTR_COOP_GROUP_INSTR_OFFSETS
	.align		4
.L_24:
        /*0068*/ 	.byte	0x04, 0x28
        /*006a*/ 	.short	(.L_26 - .L_25)


	//   ....[0]....
.L_25:
        /*006c*/ 	.word	0x00000050


	//   ....[1]....
        /*0070*/ 	.word	0x00000080


	//   ....[2]....
        /*0074*/ 	.word	0x00000180


	//   ....[3]....
        /*0078*/ 	.word	0x00000390


	//   ....[4]....
        /*007c*/ 	.word	0x000003d0


	//   ....[5]....
        /*0080*/ 	.word	0x00000410


	//----- nvinfo : EIATTR_REG_RECONFIG
	.align		4
.L_26:
        /*0084*/ 	.byte	0x01, 0x54
	.zero		2


	//----- nvinfo : EIATTR_MBARRIER_INSTR_OFFSETS
	.align		4
        /*0088*/ 	.byte	0x04, 0x39
        /*008a*/ 	.short	(.L_28 - .L_27)


	//   ....[0]....
.L_27:
        /*008c*/ 	.word	0x00000300
        /*0090*/ 	.word	0x000000ff
        /*0094*/ 	.word	0x00000000
        /*0098*/ 	.short	0x0100
        /*009a*/ 	.byte	0x09
	.zero		1


	//   ....[1]....
        /*009c*/ 	.word	0x00000310
        /*00a0*/ 	.word	0x000000ff
        /*00a4*/ 	.word	0x00000020
        /*00a8*/ 	.short	0x0100
        /*00aa*/ 	.byte	0x09
	.zero		1


	//   ....[2]....
        /*00ac*/ 	.word	0x00000320
        /*00b0*/ 	.word	0x000000ff
        /*00b4*/ 	.word	0x00000008
        /*00b8*/ 	.short	0x0100
        /*00ba*/ 	.byte	0x09
	.zero		1


	//   ....[3]....
        /*00bc*/ 	.word	0x00000330
        /*00c0*/ 	.word	0x000000ff
        /*00c4*/ 	.word	0x00000028
        /*00c8*/ 	.short	0x0100
        /*00ca*/ 	.byte	0x09
	.zero		1


	//   ....[4]....
        /*00cc*/ 	.word	0x00000340
        /*00d0*/ 	.word	0x000000ff
        /*00d4*/ 	.word	0x00000010
        /*00d8*/ 	.short	0x0100
        /*00da*/ 	.byte	0x09
	.zero		1


	//   ....[5]....
        /*00dc*/ 	.word	0x00000350
        /*00e0*/ 	.word	0x000000ff
        /*00e4*/ 	.word	0x00000030
        /*00e8*/ 	.short	0x0100
        /*00ea*/ 	.byte	0x09
	.zero		1


	//   ....[6]....
        /*00ec*/ 	.word	0x00000360
        /*00f0*/ 	.word	0x000000ff
        /*00f4*/ 	.word	0x00000018
        /*00f8*/ 	.short	0x0100
        /*00fa*/ 	.byte	0x09
	.zero		1


	//   ....[7]....
        /*00fc*/ 	.word	0x00000370
        /*0100*/ 	.word	0x000000ff
        /*0104*/ 	.word	0x00000038
        /*0108*/ 	.short	0x0100
        /*010a*/ 	.byte	0x09
	.zero		1


	//   ....[8]....
        /*010c*/ 	.word	0x000005f0
        /*0110*/ 	.word	0x000000ff
        /*0114*/ 	.word	0x00000070
        /*0118*/ 	.short	0x0100
        /*011a*/ 	.byte	0x09
	.zero		1


	//   ....[9]....
        /*011c*/ 	.word	0x00000600
        /*0120*/ 	.word	0x000000ff
        /*0124*/ 	.word	0x00000078
        /*0128*/ 	.short	0x0100
        /*012a*/ 	.byte	0x09
	.zero		1


	//   ....[10]....
        /*012c*/ 	.word	0x00000640
        /*0130*/ 	.word	0x000000ff
        /*0134*/ 	.word	0x00000050
        /*0138*/ 	.short	0x0100
        /*013a*/ 	.byte	0x0a
	.zero		1


	//   ....[11]....
        /*013c*/ 	.word	0x00000660
        /*0140*/ 	.word	0x000000ff
        /*0144*/ 	.word	0x00000058
        /*0148*/ 	.short	0x0100
        /*014a*/ 	.byte	0x0a
	.zero		1


	//   ....[12]....
        /*014c*/ 	.word	0x00000670
        /*0150*/ 	.word	0x000000ff
        /*0154*/ 	.word	0x00000060
        /*0158*/ 	.short	0x0100
        /*015a*/ 	.byte	0x0a
	.zero		1


	//   ....[13]....
        /*015c*/ 	.word	0x00000680
        /*0160*/ 	.word	0x000000ff
        /*0164*/ 	.word	0x00000068
        /*0168*/ 	.short	0x0100
        /*016a*/ 	.byte	0x0a
	.zero		1


	//   ....[14]....
        /*016c*/ 	.word	0x00001520
        /*0170*/ 	.word	0x0000000d
        /*0174*/ 	.word	0xfffffff8
        /*0178*/ 	.short	0x010a
        /*017a*/ 	.byte	0x3f
	.zero		1


	//   ....[15]....
        /*017c*/ 	.word	0x00001a00
        /*0180*/ 	.word	0x000000ff
        /*0184*/ 	.word	0x00000000
        /*0188*/ 	.short	0x010a
        /*018a*/ 	.byte	0x04
	.zero		1


	//   ....[16]....
        /*018c*/ 	.word	0x00001a40
        /*0190*/ 	.word	0x000000ff
        /*0194*/ 	.word	0x00000000
        /*0198*/ 	.short	0x010a
        /*019a*/ 	.byte	0x04
	.zero		1


	//   ....[17]....
        /*019c*/ 	.word	0x00002340
        /*01a0*/ 	.word	0x000000ff
        /*01a4*/ 	.word	0x00000000
        /*01a8*/ 	.short	0x010a
        /*01aa*/ 	.byte	0x10
	.zero		1


	//   ....[18]....
        /*01ac*/ 	.word	0x00002380
        /*01b0*/ 	.word	0x000000ff
        /*01b4*/ 	.word	0x00000000
        /*01b8*/ 	.short	0x010a
        /*01ba*/ 	.byte	0x10
	.zero		1


	//   ....[19]....
        /*01bc*/ 	.word	0x000029f0
        /*01c0*/ 	.word	0x000000ff
        /*01c4*/ 	.word	0x00000000
        /*01c8*/ 	.short	0x0101
        /*01ca*/ 	.byte	0x06
	.zero		1


	//   ....[20]....
        /*01cc*/ 	.word	0x00002f50
        /*01d0*/ 	.word	0x00000091
        /*01d4*/ 	.word	0x00000000
        /*01d8*/ 	.short	0x0101
        /*01da*/ 	.byte	0x1f
	.zero		1


	//   ....[21]....
        /*01dc*/ 	.word	0x00003030
        /*01e0*/ 	.word	0x000000ff
        /*01e4*/ 	.word	0x00000000
        /*01e8*/ 	.short	0x0101
        /*01ea*/ 	.byte	0x04
	.zero		1


	//   ....[22]....
        /*01ec*/ 	.word	0x00003090
        /*01f0*/ 	.word	0x0000000d
        /*01f4*/ 	.word	0x00000008
        /*01f8*/ 	.short	0x010a
        /*01fa*/ 	.byte	0x3f
	.zero		1


	//   ....[23]....
        /*01fc*/ 	.word	0x000078b0
        /*0200*/ 	.word	0x0000000e
        /*0204*/ 	.word	0x00000000
        /*0208*/ 	.short	0x0101
        /*020a*/ 	.byte	0x1f
	.zero		1


	//   ....[24]....
        /*020c*/ 	.word	0x00008330
        /*0210*/ 	.word	0x0000000d
        /*0214*/ 	.word	0x00000020
        /*0218*/ 	.short	0x010a
        /*021a*/ 	.byte	0x3f
	.zero		1


	//   ....[25]....
        /*021c*/ 	.word	0x000086c0
        /*0220*/ 	.word	0x00000004
        /*0224*/ 	.word	0x00000078
        /*0228*/ 	.short	0x0101
        /*022a*/ 	.byte	0x3f
	.zero		1


	//   ....[26]....
        /*022c*/ 	.word	0x00008e30
        /*0230*/ 	.word	0x00000005
        /*0234*/ 	.word	0x00000000
        /*0238*/ 	.short	0x010a
        /*023a*/ 	.byte	0x3f
	.zero		1


	//   ....[27]....
        /*023c*/ 	.word	0x00008eb0
        /*0240*/ 	.word	0x00000007
        /*0244*/ 	.word	0x00000000
        /*0248*/ 	.short	0x010a
        /*024a*/ 	.byte	0x3f
	.zero		1


	//   ....[28]....
        /*024c*/ 	.word	0x00008f40
        /*0250*/ 	.word	0x00000006
        /*0254*/ 	.word	0x00000000
        /*0258*/ 	.short	0x010a
        /*025a*/ 	.byte	0x3f
	.zero		1


	//   ....[29]....
        /*025c*/ 	.word	0x00008fd0
        /*0260*/ 	.word	0x00000003
        /*0264*/ 	.word	0x00000000
        /*0268*/ 	.short	0x010a
        /*026a*/ 	.byte	0x3f
	.zero		1


	//   ....[30]....
        /*026c*/ 	.word	0x00009030
        /*0270*/ 	.word	0x0000000d
        /*0274*/ 	.word	0xfffffff8
        /*0278*/ 	.short	0x010a
        /*027a*/ 	.byte	0x3f
	.zero		1


	//   ....[31]....
        /*027c*/ 	.word	0x00009090
        /*0280*/ 	.word	0x0000000b
        /*0284*/ 	.word	0x00000000
        /*0288*/ 	.short	0x010a
        /*028a*/ 	.byte	0x3f
	.zero		1


	//   ....[32]....
        /*028c*/ 	.word	0x000090f0
        /*0290*/ 	.word	0x00000092
        /*0294*/ 	.word	0x00000000
        /*0298*/ 	.short	0x010a
        /*029a*/ 	.byte	0x3f
	.zero		1


	//   ....[33]....
        /*029c*/ 	.word	0x00009140
        /*02a0*/ 	.word	0x0000000d
        /*02a4*/ 	.word	0x00000008
        /*02a8*/ 	.short	0x010a
        /*02aa*/ 	.byte	0x3f
	.zero		1


	//   ....[34]....
        /*02ac*/ 	.word	0x00009210
        /*02b0*/ 	.word	0x0000000d
        /*02b4*/ 	.word	0x00000020
        /*02b8*/ 	.short	0x010a
        /*02ba*/ 	.byte	0x3f
	.zero		1


	//   ....[35]....
        /*02bc*/ 	.word	0x000092f0
        /*02c0*/ 	.word	0x00000005
        /*02c4*/ 	.word	0x00000000
        /*02c8*/ 	.short	0x010a
        /*02ca*/ 	.byte	0x3f
	.zero		1


	//   ....[36]....
        /*02cc*/ 	.word	0x00009340
        /*02d0*/ 	.word	0x00000007
        /*02d4*/ 	.word	0x00000000
        /*02d8*/ 	.short	0x010a
        /*02da*/ 	.byte	0x3f
	.zero		1


	//   ....[37]....
        /*02dc*/ 	.word	0x00009390
        /*02e0*/ 	.word	0x00000006
        /*02e4*/ 	.word	0x00000000
        /*02e8*/ 	.short	0x010a
        /*02ea*/ 	.byte	0x3f
	.zero		1


	//----- nvinfo : EIATTR_NUM_MBARRIERS
	.align		4
.L_28:
        /*02ec*/ 	.byte	0x03, 0x38
        /*02ee*/ 	.short	0x000e


	//----- nvinfo : EIATTR_EXIT_INSTR_OFFSETS
	.align		4
        /*02f0*/ 	.byte	0x04, 0x1c
        /*02f2*/ 	.short	(.L_30 - .L_29)


	//   ....[0]....
.L_29:
        /*02f4*/ 	.word	0x00001200


	//   ....[1]....
        /*02f8*/ 	.word	0x00001260


	//   ....[2]....
        /*02fc*/ 	.word	0x00008060


	//   ....[3]....
        /*0300*/ 	.word	0x00008090


	//   ....[4]....
        /*0304*/ 	.word	0x00009020


	//----- nvinfo : EIATTR_MAX_THREADS
	.align		4
.L_30:
        /*0308*/ 	.byte	0x04, 0x05
        /*030a*/ 	.short	(.L_32 - .L_31)
.L_31:
        /*030c*/ 	.word	0x00000180
        /*0310*/ 	.word	0x00000001
        /*0314*/ 	.word	0x00000001


	//----- nvinfo : EIATTR_CRS_STACK_SIZE
	.align		4
.L_32:
        /*0318*/ 	.byte	0x04, 0x1e
        /*031a*/ 	.short	(.L_34 - .L_33)
.L_33:
        /*031c*/ 	.word	0x00000000


	//----- nvinfo : EIATTR_CBANK_PARAM_SIZE
	.align		4
.L_34:
        /*0320*/ 	.byte	0x03, 0x19
        /*0322*/ 	.short	0x0470


	//----- nvinfo : EIATTR_PARAM_CBANK
	.align		4
        /*0324*/ 	.byte	0x04, 0x0a
        /*0326*/ 	.short	(.L_36 - .L_35)
	.align		4
.L_35:
        /*0328*/ 	.word	index@(.nv.constant0._ZN7cutlass13device_kernelINS_4gemm6kernel13GemmUniversalIN4cute5tupleIJiiiiEEENS1_10collective13CollectiveMmaINS1_37MainloopSm90TmaGmmaWarpSpecializedFP8ILi4ENS5_IJNS4_1CILi1EEESB_SB_EEENS1_32KernelTmaWarpSpecializedPingpongEEENS5_IJNSA_ILi64EEENSA_ILi128EEESF_EEENS_12float_e5m2_tENS5_IJlSB_lEEESI_SJ_NS4_8TiledMMAINS4_8MMA_AtomIJNS4_4SM904GMMA31MMA_64x128x32_F32E5M2E5M2_SS_TNILNSN_7ScaleInE1ELSP_1EEEEEENS4_6LayoutISC_NS5_IJNSA_ILi0EEEST_ST_EEEEENS5_IJNS4_10UnderscoreESW_SW_EEEEENS4_13SM90_TMA_LOADENS4_14ComposedLayoutINS4_7SwizzleILi2ELi4ELi3EEENS4_18smem_ptr_flag_bitsILi8EEENSS_INS5_IJNSA_ILi8EEESF_EEENS5_IJSF_SB_EEEEEEEvNS4_8identityESZ_S19_vS1A_EENS_8epilogue10collective6detail29Sm90TmaWarpSpecializedAdapterINS1D_15DefaultEpilogueISI_SJ_SJ_NS1C_6thread17LinearCombinationISI_Li1EffLNS1H_9ScaleType4KindE0ELNS_15FloatRoundStyleE2ESI_EENS1_15EpilogueDefaultEEEEEvvEEEEvNT_6ParamsE)
        /*032c*/ 	.short	0x0210
        /*032e*/ 	.short	0x0470


	//----- nvinfo : EIATTR_SW_WAR
	.align		4
.L_36:
        /*0330*/ 	.byte	0x04, 0x36
        /*0332*/ 	.short	(.L_38 - .L_37)
.L_37:
        /*0334*/ 	.word	0x00000008
.L_38:


//--------------------- .nv.callgraph             --------------------------
	.section	.nv.callgraph,"",@"SHT_CUDA_CALLGRAPH"
	.align	4
	.sectionentsize	8
	.align		4
        /*0000*/ 	.word	0x00000000
	.align		4
        /*0004*/ 	.word	0xffffffff
	.align		4
        /*0008*/ 	.word	0x00000000
	.align		4
        /*000c*/ 	.word	0xfffffffe
	.align		4
        /*0010*/ 	.word	0x00000000
	.align		4
        /*0014*/ 	.word	0xfffffffd
	.align		4
        /*0018*/ 	.word	0x00000000
	.align		4
        /*001c*/ 	.word	0xfffffffc


//--------------------- .nv.constant4             --------------------------
	.section	.nv.constant4,"a",@progbits
	.align	8
	.align		8
.nv.constant4:
        /*0000*/ 	.dword	_ZN39_INTERNAL_6f7eacba_4_k_cu_987e914d_44264cuda3std3__45__cpo5beginE
	.align		8
        /*0008*/ 	.dword	_ZN39_INTERNAL_6f7eacba_4_k_cu_987e914d_44264cuda3std3__45__cpo3endE
	.align		8
        /*0010*/ 	.dword	_ZN39_INTERNAL_6f7eacba_4_k_cu_987e914d_44264cuda3std3__45__cpo6cbeginE
	.align		8
        /*0018*/ 	.dword	_ZN39_INTERNAL_6f7eacba_4_k_cu_987e914d_44264cuda3std3__45__cpo4cendE
	.align		8
        /*0020*/ 	.dword	_ZN39_INTERNAL_6f7eacba_4_k_cu_987e914d_44264cuda3std3__441_GLOBAL__N__6f7eacba_4_k_cu_987e914d_44266ignoreE
	.align		8
        /*0028*/ 	.dword	_ZN39_INTERNAL_6f7eacba_4_k_cu_987e914d_44264cuda3std3__419piecewise_constructE
	.align		8
        /*0030*/ 	.dword	_ZN39_INTERNAL_6f7eacba_4_k_cu_987e914d_44264cuda3std3__48in_placeE
	.align		8
        /*0038*/ 	.dword	_ZN39_INTERNAL_6f7eacba_4_k_cu_987e914d_44264cuda3std6ranges3__45__cpo4swapE
	.align		8
        /*0040*/ 	.dword	_ZN39_INTERNAL_6f7eacba_4_k_cu_987e914d_44264cuda3std6ranges3__45__cpo9iter_moveE
	.align		8
        /*0048*/ 	.dword	_ZN39_INTERNAL_6f7eacba_4_k_cu_987e914d_44264cute7productE
	.align		8
        /*0050*/ 	.dword	_ZN39_INTERNAL_6f7eacba_4_k_cu_987e914d_44264cute1_E


//--------------------- .text._ZN7cutlass13device_kernelINS_4gemm6kernel13GemmUniversalIN4cute5tupleIJiiiiEEENS1_10collective13CollectiveMmaINS1_37MainloopSm90TmaGmmaWarpSpecializedFP8ILi4ENS5_IJNS4_1CILi1EEESB_SB_EEENS1_32KernelTmaWarpSpecializedPingpongEEENS5_IJNSA_ILi64EEENSA_ILi128EEESF_EEENS_12float_e5m2_tENS5_IJlSB_lEEESI_SJ_NS4_8TiledMMAINS4_8MMA_AtomIJNS4_4SM904GMMA31MMA_64x128x32_F32E5M2E5M2_SS_TNILNSN_7ScaleInE1ELSP_1EEEEEENS4_6LayoutISC_NS5_IJNSA_ILi0EEEST_ST_EEEEENS5_IJNS4_10UnderscoreESW_SW_EEEEENS4_13SM90_TMA_LOADENS4_14ComposedLayoutINS4_7SwizzleILi2ELi4ELi3EEENS4_18smem_ptr_flag_bitsILi8EEENSS_INS5_IJNSA_ILi8EEESF_EEENS5_IJSF_SB_EEEEEEEvNS4_8identityESZ_S19_vS1A_EENS_8epilogue10collective6detail29Sm90TmaWarpSpecializedAdapterINS1D_15DefaultEpilogueISI_SJ_SJ_NS1C_6thread17LinearCombinationISI_Li1EffLNS1H_9ScaleType4KindE0ELNS_15FloatRoundStyleE2ESI_EENS1_15EpilogueDefaultEEEEEvvEEEEvNT_6ParamsE --------------------------
	.section	.text._ZN7cutlass13device_kernelINS_4gemm6kernel13GemmUniversalIN4cute5tupleIJiiiiEEENS1_10collective13CollectiveMmaINS1_37MainloopSm90TmaGmmaWarpSpecializedFP8ILi4ENS5_IJNS4_1CILi1EEESB_SB_EEENS1_32KernelTmaWarpSpecializedPingpongEEENS5_IJNSA_ILi64EEENSA_ILi128EEESF_EEENS_12float_e5m2_tENS5_IJlSB_lEEESI_SJ_NS4_8TiledMMAINS4_8MMA_AtomIJNS4_4SM904GMMA31MMA_64x128x32_F32E5M2E5M2_SS_TNILNSN_7ScaleInE1ELSP_1EEEEEENS4_6LayoutISC_NS5_IJNSA_ILi0EEEST_ST_EEEEENS5_IJNS4_10UnderscoreESW_SW_EEEEENS4_13SM90_TMA_LOADENS4_14ComposedLayoutINS4_7SwizzleILi2ELi4ELi3EEENS4_18smem_ptr_flag_bitsILi8EEENSS_INS5_IJNSA_ILi8EEESF_EEENS5_IJSF_SB_EEEEEEEvNS4_8identityESZ_S19_vS1A_EENS_8epilogue10collective6detail29Sm90TmaWarpSpecializedAdapterINS1D_15DefaultEpilogueISI_SJ_SJ_NS1C_6thread17LinearCombinationISI_Li1EffLNS1H_9ScaleType4KindE0ELNS_15FloatRoundStyleE2ESI_EENS1_15EpilogueDefaultEEEEEvvEEEEvNT_6ParamsE,"ax",@progbits
	.align	128
.text._ZN7cutlass13device_kernelINS_4gemm6kernel13GemmUniversalIN4cute5tupleIJiiiiEEENS1_10collective13CollectiveMmaINS1_37MainloopSm90TmaGmmaWarpSpecializedFP8ILi4ENS5_IJNS4_1CILi1EEESB_SB_EEENS1_32KernelTmaWarpSpecializedPingpongEEENS5_IJNSA_ILi64EEENSA_ILi128EEESF_EEENS_12float_e5m2_tENS5_IJlSB_lEEESI_SJ_NS4_8TiledMMAINS4_8MMA_AtomIJNS4_4SM904GMMA31MMA_64x128x32_F32E5M2E5M2_SS_TNILNSN_7ScaleInE1ELSP_1EEEEEENS4_6LayoutISC_NS5_IJNSA_ILi0EEEST_ST_EEEEENS5_IJNS4_10UnderscoreESW_SW_EEEEENS4_13SM90_TMA_LOADENS4_14ComposedLayoutINS4_7SwizzleILi2ELi4ELi3EEENS4_18smem_ptr_flag_bitsILi8EEENSS_INS5_IJNSA_ILi8EEESF_EEENS5_IJSF_SB_EEEEEEEvNS4_8identityESZ_S19_vS1A_EENS_8epilogue10collective6detail29Sm90TmaWarpSpecializedAdapterINS1D_15DefaultEpilogueISI_SJ_SJ_NS1C_6thread17LinearCombinationISI_Li1EffLNS1H_9ScaleType4KindE0ELNS_15FloatRoundStyleE2ESI_EENS1_15EpilogueDefaultEEEEEvvEEEEvNT_6ParamsE:
        .type           _ZN7cutlass13device_kernelINS_4gemm6kernel13GemmUniversalIN4cute5tupleIJiiiiEEENS1_10collective13CollectiveMmaINS1_37MainloopSm90TmaGmmaWarpSpecializedFP8ILi4ENS5_IJNS4_1CILi1EEESB_SB_EEENS1_32KernelTmaWarpSpecializedPingpongEEENS5_IJNSA_ILi64EEENSA_ILi128EEESF_EEENS_12float_e5m2_tENS5_IJlSB_lEEESI_SJ_NS4_8TiledMMAINS4_8MMA_AtomIJNS4_4SM904GMMA31MMA_64x128x32_F32E5M2E5M2_SS_TNILNSN_7ScaleInE1ELSP_1EEEEEENS4_6LayoutISC_NS5_IJNSA_ILi0EEEST_ST_EEEEENS5_IJNS4_10UnderscoreESW_SW_EEEEENS4_13SM90_TMA_LOADENS4_14ComposedLayoutINS4_7SwizzleILi2ELi4ELi3EEENS4_18smem_ptr_flag_bitsILi8EEENSS_INS5_IJNSA_ILi8EEESF_EEENS5_IJSF_SB_EEEEEEEvNS4_8identityESZ_S19_vS1A_EENS_8epilogue10collective6detail29Sm90TmaWarpSpecializedAdapterINS1D_15DefaultEpilogueISI_SJ_SJ_NS1C_6thread17LinearCombinationISI_Li1EffLNS1H_9ScaleType4KindE0ELNS_15FloatRoundStyleE2ESI_EENS1_15EpilogueDefaultEEEEEvvEEEEvNT_6ParamsE,@function
        .size           _ZN7cutlass13device_kernelINS_4gemm6kernel13GemmUniversalIN4cute5tupleIJiiiiEEENS1_10collective13CollectiveMmaINS1_37MainloopSm90TmaGmmaWarpSpecializedFP8ILi4ENS5_IJNS4_1CILi1EEESB_SB_EEENS1_32KernelTmaWarpSpecializedPingpongEEENS5_IJNSA_ILi64EEENSA_ILi128EEESF_EEENS_12float_e5m2_tENS5_IJlSB_lEEESI_SJ_NS4_8TiledMMAINS4_8MMA_AtomIJNS4_4SM904GMMA31MMA_64x128x32_F32E5M2E5M2_SS_TNILNSN_7ScaleInE1ELSP_1EEEEEENS4_6LayoutISC_NS5_IJNSA_ILi0EEEST_ST_EEEEENS5_IJNS4_10UnderscoreESW_SW_EEEEENS4_13SM90_TMA_LOADENS4_14ComposedLayoutINS4_7SwizzleILi2ELi4ELi3EEENS4_18smem_ptr_flag_bitsILi8EEENSS_INS5_IJNSA_ILi8EEESF_EEENS5_IJSF_SB_EEEEEEEvNS4_8identityESZ_S19_vS1A_EENS_8epilogue10collective6detail29Sm90TmaWarpSpecializedAdapterINS1D_15DefaultEpilogueISI_SJ_SJ_NS1C_6thread17LinearCombinationISI_Li1EffLNS1H_9ScaleType4KindE0ELNS_15FloatRoundStyleE2ESI_EENS1_15EpilogueDefaultEEEEEvvEEEEvNT_6ParamsE,(.L_x_203 - _ZN7cutlass13device_kernelINS_4gemm6kernel13GemmUniversalIN4cute5tupleIJiiiiEEENS1_10collective13CollectiveMmaINS1_37MainloopSm90TmaGmmaWarpSpecializedFP8ILi4ENS5_IJNS4_1CILi1EEESB_SB_EEENS1_32KernelTmaWarpSpecializedPingpongEEENS5_IJNSA_ILi64EEENSA_ILi128EEESF_EEENS_12float_e5m2_tENS5_IJlSB_lEEESI_SJ_NS4_8TiledMMAINS4_8MMA_AtomIJNS4_4SM904GMMA31MMA_64x128x32_F32E5M2E5M2_SS_TNILNSN_7ScaleInE1ELSP_1EEEEEENS4_6LayoutISC_NS5_IJNSA_ILi0EEEST_ST_EEEEENS5_IJNS4_10UnderscoreESW_SW_EEEEENS4_13SM90_TMA_LOADENS4_14ComposedLayoutINS4_7SwizzleILi2ELi4ELi3EEENS4_18smem_ptr_flag_bitsILi8EEENSS_INS5_IJNSA_ILi8EEESF_EEENS5_IJSF_SB_EEEEEEEvNS4_8identityESZ_S19_vS1A_EENS_8epilogue10collective6detail29Sm90TmaWarpSpecializedAdapterINS1D_15DefaultEpilogueISI_SJ_SJ_NS1C_6thread17LinearCombinationISI_Li1EffLNS1H_9ScaleType4KindE0ELNS_15FloatRoundStyleE2ESI_EENS1_15EpilogueDefaultEEEEEvvEEEEvNT_6ParamsE)
        .other          _ZN7cutlass13device_kernelINS_4gemm6kernel13GemmUniversalIN4cute5tupleIJiiiiEEENS1_10collective13CollectiveMmaINS1_37MainloopSm90TmaGmmaWarpSpecializedFP8ILi4ENS5_IJNS4_1CILi1EEESB_SB_EEENS1_32KernelTmaWarpSpecializedPingpongEEENS5_IJNSA_ILi64EEENSA_ILi128EEESF_EEENS_12float_e5m2_tENS5_IJlSB_lEEESI_SJ_NS4_8TiledMMAINS4_8MMA_AtomIJNS4_4SM904GMMA31MMA_64x128x32_F32E5M2E5M2_SS_TNILNSN_7ScaleInE1ELSP_1EEEEEENS4_6LayoutISC_NS5_IJNSA_ILi0EEEST_ST_EEEEENS5_IJNS4_10UnderscoreESW_SW_EEEEENS4_13SM90_TMA_LOADENS4_14ComposedLayoutINS4_7SwizzleILi2ELi4ELi3EEENS4_18smem_ptr_flag_bitsILi8EEENSS_INS5_IJNSA_ILi8EEESF_EEENS5_IJSF_SB_EEEEEEEvNS4_8identityESZ_S19_vS1A_EENS_8epilogue10collective6detail29Sm90TmaWarpSpecializedAdapterINS1D_15DefaultEpilogueISI_SJ_SJ_NS1C_6thread17LinearCombinationISI_Li1EffLNS1H_9ScaleType4KindE0ELNS_15FloatRoundStyleE2ESI_EENS1_15EpilogueDefaultEEEEEvvEEEEvNT_6ParamsE,@"STO_CUDA_ENTRY STV_DEFAULT"
_ZN7cutlass13device_kernelINS_4gemm6kernel13GemmUniversalIN4cute5tupleIJiiiiEEENS1_10collective13CollectiveMmaINS1_37MainloopSm90TmaGmmaWarpSpecializedFP8ILi4ENS5_IJNS4_1CILi1EEESB_SB_EEENS1_32KernelTmaWarpSpecializedPingpongEEENS5_IJNSA_ILi64EEENSA_ILi128EEESF_EEENS_12float_e5m2_tENS5_IJlSB_lEEESI_SJ_NS4_8TiledMMAINS4_8MMA_AtomIJNS4_4SM904GMMA31MMA_64x128x32_F32E5M2E5M2_SS_TNILNSN_7ScaleInE1ELSP_1EEEEEENS4_6LayoutISC_NS5_IJNSA_ILi0EEEST_ST_EEEEENS5_IJNS4_10UnderscoreESW_SW_EEEEENS4_13SM90_TMA_LOADENS4_14ComposedLayoutINS4_7SwizzleILi2ELi4ELi3EEENS4_18smem_ptr_flag_bitsILi8EEENSS_INS5_IJNSA_ILi8EEESF_EEENS5_IJSF_SB_EEEEEEEvNS4_8identityESZ_S19_vS1A_EENS_8epilogue10collective6detail29Sm90TmaWarpSpecializedAdapterINS1D_15DefaultEpilogueISI_SJ_SJ_NS1C_6thread17LinearCombinationISI_Li1EffLNS1H_9ScaleType4KindE0ELNS_15FloatRoundStyleE2ESI_EENS1_15EpilogueDefaultEEEEEvvEEEEvNT_6ParamsE:
[----:B------:R-:W-:Y:S01]  /*0000*/  LDC R1, c[0x0][0x28] ;  /* 0x00000a00ff017b82 */ /* 0x000fe20000000800 */
[----:B------:R-:W0:Y:S01]  /*0010*/  S2R R8, SR_TID.X ;  /* 0x0000000000087919 */ /* 0x000e220000002100 */
[----:B------:R-:W-:Y:S01]  /*0020*/  ELECT P0, URZ, PT ;  /* 0x00000000003f782f */ /* 0x000fe20003800000 */
[----:B------:R-:W-:Y:S01]  /*0030*/  BSSY B0, `(.L_x_0) ;  /* 0x0000014000007945 */ /* 0x000fe20003800000 */
[----:B0-----:R-:W-:-:S05]  /*0040*/  SHF.R.U32.HI R0, RZ, 0x5, R8 ;  /* 0x00000005ff007819 */ /* 0x001fca0000011608 */
[----:B------:R-:W0:Y:S02]  /*0050*/  SHFL.IDX PT, R2, R0, RZ, 0x1f ;  /* 0x00001fff00027589 */ /* 0x000e2400000e0000 */
[----:B0-----:R-:W-:Y:S02]  /*0060*/  R2UR UR8, R2 ;  /* 0x00000000020872ca */ /* 0x001fe400000e0000 */
[----:B------:R-:W-:-:S05]  /*0070*/  SHF.R.U32.HI R2, RZ, 0x7, R8 ;  /* 0x00000007ff027819 */ /* 0x000fca0000011608 */
[----:B------:R0:W1:Y:S06]  /*0080*/  SHFL.IDX PT, R3, R2, RZ, 0x1f ;  /* 0x00001fff02037589 */ /* 0x00006c00000e0000 */
[----:B------:R-:W-:Y:S02]  /*0090*/  USHF.R.S32.HI UR4, URZ, 0x1f, UR8 ;  /* 0x0000001f3f047899 */ /* 0x000fe40008011408 */
[----:B------:R-:W-:Y:S02]  /*00a0*/  ISETP.NE.OR P0, PT, RZ, UR8, !P0 ;  /* 0x00000008ff007c0c */ /* 0x000fe4000c705670 */
[----:B------:R-:W-:-:S04]  /*00b0*/  ULEA.HI UR4, UR4, UR8, URZ, 0x2 ;  /* 0x0000000804047291 */ /* 0x000fc8000f8f103f */
[----:B------:R-:W-:-:S04]  /*00c0*/  ULOP3.LUT UR4, UR4, 0xfffffffc, URZ, 0xc0, !UPT ;  /* 0xfffffffc04047892 */ /* 0x000fc8000f8ec03f */
[----:B------:R-:W-:-:S03]  /*00d0*/  UIADD3 UR8, UR8, -UR4, URZ ;  /* 0x8000000408087290 */ /* 0x000fc6000fffe03f */
[----:B0-----:R-:W-:Y:S09]  /*00e0*/  @P0 BRA `(.L_x_1) ;  /* 0x0000000000200947 */ /* 0x001ff20003800000 */
[----:B------:R-:W-:Y:S02]  /*00f0*/  ULDC.64 UR4, c[0x0][0x198] ;  /* 0x0000660000047ab9 */ /* 0x000fe40000000a00 */
[----:B------:R-:W-:Y:S02]  /*0100*/  UIADD3 UR6, UP0, UR4, 0xf0, URZ ;  /* 0x000000f004067890 */ /* 0x000fe4000ff1e03f */
[----:B------:R-:W-:Y:S02]  /*0110*/  UIADD3 UR4, UP1, UR4, 0x1f0, URZ ;  /* 0x000001f004047890 */ /* 0x000fe4000ff3e03f */
[----:B------:R-:W-:Y:S02]  /*0120*/  UIADD3.X UR7, URZ, UR5, URZ, UP0, !UPT ;  /* 0x000000053f077290 */ /* 0x000fe400087fe43f */
[----:B------:R-:W-:-:S07]  /*0130*/  UIADD3.X UR5, URZ, UR5, URZ, UP1, !UPT ;  /* 0x000000053f057290 */ /* 0x000fce0008ffe43f */
[----:B------:R0:W-:Y:S02]  /*0140*/  UTMACCTL.PF [UR6] ;  /* 0x00000000060079b9 */ /* 0x0001e40008040000 */
[----:B------:R0:W-:Y:S02]  /*0150*/  UTMACCTL.PF [UR4] ;  /* 0x00000000040079b9 */ /* 0x0001e40008040000 */
[----:B0-----:R-:W-:Y:S01]  /*0160*/  NOP ;  /* 0x0000000000007918 */ /* 0x001fe20000000000 */
.L_x_1:
[----:B------:R-:W-:Y:S05]  /*0170*/  BSYNC B0 ;  /* 0x0000000000007941 */ /* 0x000fea0003800000 */
.L_x_0:
[----:B------:R-:W0:Y:S01]  /*0180*/  SHFL.IDX PT, R4, R0, RZ, 0x1f ;  /* 0x00001fff00047589 */ /* 0x000e2200000e0000 */
[----:B-1----:R-:W-:Y:S01]  /*0190*/  R2UR UR16, R3 ;  /* 0x00000000031072ca */ /* 0x002fe200000e0000 */
[----:B------:R-:W-:-:S04]  /*01a0*/  UISETP.NE.AND UP0, UPT, UR8, 0x3, UPT ;  /* 0x000000030800788c */ /* 0x000fc8000bf05270 */
[----:B------:R-:W-:-:S08]  /*01b0*/  UISETP.EQ.OR UP0, UPT, UR8, URZ, !UP0 ;  /* 0x0000003f0800728c */ /* 0x000fd0000c702670 */
[----:B------:R-:W-:Y:S02]  /*01c0*/  UIADD3 UR24, UR16, -0x1, URZ ;  /* 0xffffffff10187890 */ /* 0x000fe4000fffe03f */
[----:B------:R-:W-:Y:S02]  /*01d0*/  UISETP.EQ.AND UP0, UPT, UR16, URZ, UP0 ;  /* 0x0000003f1000728c */ /* 0x000fe40008702270 */
[----:B------:R-:W-:Y:S02]  /*01e0*/  UISETP.GE.U32.AND UP1, UPT, UR24, 0x2, UPT ;  /* 0x000000021800788c */ /* 0x000fe4000bf26070 */
[----:B------:R-:W-:Y:S01]  /*01f0*/  USEL UR13, URZ, 0x1, !UP0 ;  /* 0x000000013f0d7887 */ /* 0x000fe2000c000000 */
[----:B0-----:R-:W-:-:S03]  /*0200*/  ISETP.NE.AND P0, PT, R4, RZ, PT ;  /* 0x000000ff0400720c */ /* 0x001fc60003f05270 */
[----:B------:R-:W-:-:S10]  /*0210*/  USEL UR13, UR13, 0x2, UP1 ;  /* 0x000000020d0d7887 */ /* 0x000fd40008800000 */
[----:B------:R-:W-:Y:S05]  /*0220*/  @P0 BRA `(.L_x_2) ;  /* 0x0000000000580947 */ /* 0x000fea0003800000 */
[----:B------:R-:W0:Y:S01]  /*0230*/  S2UR UR9, SR_CgaCtaId ;  /* 0x00000000000979c3 */ /* 0x000e220000008800 */
[----:B------:R-:W-:Y:S01]  /*0240*/  UMOV UR4, 0x400 ;  /* 0x0000040000047882 */ /* 0x000fe20000000000 */
[----:B------:R-:W-:Y:S01]  /*0250*/  UMOV UR5, 0x1 ;  /* 0x0000000100057882 */ /* 0x000fe20000000000 */
[----:B------:R-:W-:Y:S01]  /*0260*/  UMOV UR6, 0x80 ;  /* 0x0000008000067882 */ /* 0x000fe20000000000 */
[----:B------:R-:W-:Y:S01]  /*0270*/  ELECT P0, URZ, PT ;  /* 0x00000000003f782f */ /* 0x000fe20003800000 */
[----:B------:R-:W-:-:S04]  /*0280*/  UIADD3 UR6, -UR6, 0x100000, URZ ;  /* 0x0010000006067890 */ /* 0x000fc8000fffe13f */
[----:B------:R-:W-:Y:S02]  /*0290*/  USHF.L.U32 UR7, UR6, 0xb, URZ ;  /* 0x0000000b06077899 */ /* 0x000fe4000800063f */
[----:B------:R-:W-:Y:S02]  /*02a0*/  USHF.L.U32 UR6, UR6, 0x1, URZ ;  /* 0x0000000106067899 */ /* 0x000fe4000800063f */
[----:B0-----:R-:W-:Y:S02]  /*02b0*/  ULEA UR9, UR9, UR4, 0x18 ;  /* 0x0000000409097291 */ /* 0x001fe4000f8ec03f */
[----:B------:R-:W-:-:S04]  /*02c0*/  UIADD3 UR4, -UR5, 0x100000, URZ ;  /* 0x0010000005047890 */ /* 0x000fc8000fffe13f */
[----:B------:R-:W-:Y:S02]  /*02d0*/  USHF.L.U32 UR5, UR4, 0xb, URZ ;  /* 0x0000000b04057899 */ /* 0x000fe4000800063f */
[----:B------:R-:W-:Y:S01]  /*02e0*/  USHF.L.U32 UR4, UR4, 0x1, URZ ;  /* 0x0000000104047899 */ /* 0x000fe2000800063f */
[----:B------:R-:W0:Y:S11]  /*02f0*/  FENCE.VIEW.ASYNC.S ;  /* 0x00000000000073c6 */ /* 0x000e360000000000 */
[----:B0-----:R0:W1:Y:S01]  /*0300*/  SYNCS.EXCH.64 URZ, [UR9], UR4 ;  /* 0x00000004093f75b2 */ /* 0x0010620008000100 */
[----:B------:R0:W2:Y:S01]  /*0310*/  SYNCS.EXCH.64 URZ, [UR9+0x20], UR6 ;  /* 0x00002006093f75b2 */ /* 0x0000a20008000100 */
[----:B------:R0:W3:Y:S01]  /*0320*/  SYNCS.EXCH.64 URZ, [UR9+0x8], UR4 ;  /* 0x00000804093f75b2 */ /* 0x0000e20008000100 */
[----:B------:R0:W4:Y:S01]  /*0330*/  SYNCS.EXCH.64 URZ, [UR9+0x28], UR6 ;  /* 0x00002806093f75b2 */ /* 0x0001220008000100 */
[----:B------:R0:W0:Y:S01]  /*0340*/  SYNCS.EXCH.64 URZ, [UR9+0x10], UR4 ;  /* 0x00001004093f75b2 */ /* 0x0000220008000100 */
[----:B------:R0:W0:Y:S01]  /*0350*/  SYNCS.EXCH.64 URZ, [UR9+0x30], UR6 ;  /* 0x00003006093f75b2 */ /* 0x0000220008000100 */
[----:B------:R0:W0:Y:S01]  /*0360*/  SYNCS.EXCH.64 URZ, [UR9+0x18], UR4 ;  /* 0x00001804093f75b2 */ /* 0x0000220008000100 */
[----:B------:R0:W0:Y:S01]  /*0370*/  SYNCS.EXCH.64 URZ, [UR9+0x38], UR6 ;  /* 0x00003806093f75b2 */ /* 0x0000220008000100 */
[----:B------:R-:W-:Y:S01]  /*0380*/  NOP ;  /* 0x0000000000007918 */ /* 0x000fe20000000000 */
.L_x_2:
[----:B------:R-:W5:Y:S01]  /*0390*/  SHFL.IDX PT, R4, R0, RZ, 0x1f ;  /* 0x00001fff00047589 */ /* 0x000f6200000e0000 */
[----:B------:R-:W-:Y:S01]  /*03a0*/  ELECT P0, URZ, PT ;  /* 0x00000000003f782f */ /* 0x000fe20003800000 */
[----:B------:R-:W-:Y:S01]  /*03b0*/  NOP ;  /* 0x0000000000007918 */ /* 0x000fe20000000000 */
[----:B------:R-:W-:Y:S01]  /*03c0*/  ELECT P1, URZ, PT ;  /* 0x00000000003f782f */ /* 0x000fe20003820000 */
[----:B------:R-:W1:Y:S01]  /*03d0*/  SHFL.IDX PT, R3, R0, RZ, 0x1f ;  /* 0x00001fff00037589 */ /* 0x000e6200000e0000 */
[----:B0-----:R-:W-:Y:S01]  /*03e0*/  UMOV UR4, 0x20 ;  /* 0x0000002000047882 */ /* 0x001fe20000000000 */
[----:B------:R-:W-:Y:S01]  /*03f0*/  UMOV UR12, 0x80 ;  /* 0x00000080000c7882 */ /* 0x000fe20000000000 */
[----:B------:R-:W-:Y:S01]  /*0400*/  NOP ;  /* 0x0000000000007918 */ /* 0x000fe20000000000 */
[----:B------:R0:W0:Y:S01]  /*0410*/  SHFL.IDX PT, R13, R2, RZ, 0x1f ;  /* 0x00001fff020d7589 */ /* 0x00002200000e0000 */
[----:B------:R-:W-:Y:S01]  /*0420*/  ULDC.64 UR22, c[0x0][0x208] ;  /* 0x0000820000167ab9 */ /* 0x000fe20000000a00 */
[----:B-----5:R-:W-:-:S02]  /*0430*/  ISETP.NE.OR P0, PT, R4, RZ, !P0 ;  /* 0x000000ff0400720c */ /* 0x020fc40004705670 */
[----:B-1----:R-:W-:Y:S02]  /*0440*/  ISETP.NE.OR P1, PT, R3, RZ, !P1 ;  /* 0x000000ff0300720c */ /* 0x002fe40004f25670 */
[----:B------:R-:W-:-:S04]  /*0450*/  SHF.R.S32.HI R3, RZ, 0x1f, R8 ;  /* 0x0000001fff037819 */ /* 0x000fc80000011408 */
[----:B------:R-:W-:-:S05]  /*0460*/  LEA.HI R3, R3, R8, RZ, 0x7 ;  /* 0x0000000803037211 */ /* 0x000fca00078f38ff */
[----:B------:R-:W-:Y:S01]  /*0470*/  VOTEU.ALL UP0, P0 ;  /* 0x00000000003f7886 */ /* 0x000fe20000000000 */
[----:B------:R-:W-:Y:S01]  /*0480*/  LOP3.LUT R3, R3, 0xffffff80, RZ, 0xc0, !PT ;  /* 0xffffff8003037812 */ /* 0x000fe200078ec0ff */
[----:B------:R-:W-:-:S03]  /*0490*/  VOTEU.ALL UP1, P1 ;  /* 0x00000000003f7886 */ /* 0x000fc60000820000 */
[----:B------:R-:W1:Y:S01]  /*04a0*/  @!UP0 S2UR UR7, SR_CgaCtaId ;  /* 0x00000000000789c3 */ /* 0x000e620000008800 */
[----:B------:R-:W-:Y:S01]  /*04b0*/  @!UP0 UMOV UR6, 0x400 ;  /* 0x0000040000068882 */ /* 0x000fe20000000000 */
[----:B------:R-:W-:-:S04]  /*04c0*/  @!UP0 UIADD3 UR4, -UR4, 0x100000, URZ ;  /* 0x0010000004048890 */ /* 0x000fc8000fffe13f */
[----:B------:R-:W-:Y:S02]  /*04d0*/  @!UP0 USHF.L.U32 UR5, UR4, 0xb, URZ ;  /* 0x0000000b04058899 */ /* 0x000fe4000800063f */
[----:B------:R-:W-:Y:S01]  /*04e0*/  @!UP0 USHF.L.U32 UR4, UR4, 0x1, URZ ;  /* 0x0000000104048899 */ /* 0x000fe2000800063f */
[----:B------:R-:W-:Y:S01]  /*04f0*/  IMAD.IADD R12, R8, 0x1, -R3 ;  /* 0x00000001080c7824 */ /* 0x000fe200078e0a03 */
[----:B------:R-:W-:Y:S01]  /*0500*/  @!UP1 UMOV UR10, 0x400 ;  /* 0x00000400000a9882 */ /* 0x000fe20000000000 */
[----:B------:R-:W-:Y:S01]  /*0510*/  VOTEU.ALL UP2, P1 ;  /* 0x00000000003f7886 */ /* 0x000fe20000840000 */
[----:B------:R-:W-:Y:S01]  /*0520*/  VOTEU.ALL UP3, P1 ;  /* 0x00000000003f7886 */ /* 0x000fe20000860000 */
[----:B------:R-:W-:Y:S01]  /*0530*/  VOTEU.ALL UP4, P1 ;  /* 0x00000000003f7886 */ /* 0x000fe20000880000 */
[----:B------:R-:W5:Y:S01]  /*0540*/  @!UP1 S2UR UR11, SR_CgaCtaId ;  /* 0x00000000000b99c3 */ /* 0x000f620000008800 */
[----:B------:R-:W-:Y:S01]  /*0550*/  VOTEU.ALL UP5, P1 ;  /* 0x00000000003f7886 */ /* 0x000fe200008a0000 */
[----:B------:R-:W-:Y:S01]  /*0560*/  ISETP.NE.AND P1, PT, RZ, UR16, PT ;  /* 0x00000010ff007c0c */ /* 0x000fe2000bf25270 */
[----:B-1----:R-:W-:-:S02]  /*0570*/  @!UP0 ULEA UR9, UR7, UR6, 0x18 ;  /* 0x0000000607098291 */ /* 0x002fc4000f8ec03f */
[----:B------:R-:W-:-:S04]  /*0580*/  @!UP1 UIADD3 UR6, -UR12, 0x100000, URZ ;  /* 0x001000000c069890 */ /* 0x000fc8000fffe13f */
[----:B------:R-:W-:Y:S02]  /*0590*/  @!UP1 USHF.L.U32 UR7, UR6, 0xb, URZ ;  /* 0x0000000b06079899 */ /* 0x000fe4000800063f */
[----:B------:R-:W-:Y:S01]  /*05a0*/  @!UP1 USHF.L.U32 UR6, UR6, 0x1, URZ ;  /* 0x0000000106069899 */ /* 0x000fe2000800063f */
[----:B------:R-:W-:Y:S01]  /*05b0*/  VOTEU.ALL UP0, P0 ;  /* 0x00000000003f7886 */ /* 0x000fe20000000000 */
[----:B-----5:R-:W-:Y:S01]  /*05c0*/  @!UP1 ULEA UR10, UR11, UR10, 0x18 ;  /* 0x0000000a0b0a9291 */ /* 0x020fe2000f8ec03f */
[----:B------:R-:W-:Y:S01]  /*05d0*/  VOTEU.ALL UP1, P0 ;  /* 0x00000000003f7886 */ /* 0x000fe20000020000 */
[----:B------:R-:W1:Y:S02]  /*05e0*/  FENCE.VIEW.ASYNC.S ;  /* 0x00000000000073c6 */ /* 0x000e640000000000 */
[----:B-1----:R-:W2:Y:S02]  /*05f0*/  @!UP0 SYNCS.EXCH.64 URZ, [UR9+0x70], UR4 ;  /* 0x00007004093f85b2 */ /* 0x002ea40008000100 */
[----:B------:R1:W2:Y:S01]  /*0600*/  @!UP1 SYNCS.EXCH.64 URZ, [UR9+0x78], UR4 ;  /* 0x00007804093f95b2 */ /* 0x0002a20008000100 */
[----:B------:R-:W-:Y:S01]  /*0610*/  NOP ;  /* 0x0000000000007918 */ /* 0x000fe20000000000 */
[----:B-1----:R-:W-:-:S02]  /*0620*/  ULDC.64 UR4, c[0x0][0x598] ;  /* 0x0001660000047ab9 */ /* 0x002fc40000000a00 */
[----:B------:R-:W-:Y:S02]  /*0630*/  ISETP.NE.U32.AND P0, PT, RZ, UR4, PT ;  /* 0x00000004ff007c0c */ /* 0x000fe4000bf05070 */
[----:B------:R1:W2:Y:S02]  /*0640*/  @!UP2 SYNCS.EXCH.64 URZ, [UR10+0x50], UR6 ;  /* 0x000050060a3fa5b2 */ /* 0x0002a40008000100 */
[----:B------:R-:W-:Y:S01]  /*0650*/  ISETP.NE.AND.EX P0, PT, RZ, UR5, PT, P0 ;  /* 0x00000005ff007c0c */ /* 0x000fe2000bf05300 */
[----:B------:R1:W2:Y:S01]  /*0660*/  @!UP3 SYNCS.EXCH.64 URZ, [UR10+0x58], UR6 ;  /* 0x000058060a3fb5b2 */ /* 0x0002a20008000100 */
[----:B------:R1:W2:Y:S01]  /*0670*/  @!UP4 SYNCS.EXCH.64 URZ, [UR10+0x60], UR6 ;  /* 0x000060060a3fc5b2 */ /* 0x0002a20008000100 */
[----:B------:R1:W2:Y:S01]  /*0680*/  @!UP5 SYNCS.EXCH.64 URZ, [UR10+0x68], UR6 ;  /* 0x000068060a3fd5b2 */ /* 0x0002a20008000100 */
[----:B------:R-:W-:Y:S01]  /*0690*/  NOP ;  /* 0x0000000000007918 */ /* 0x000fe20000000000 */
[----:B--234-:R-:W-:Y:S08]  /*06a0*/  BAR.SYNC.DEFER_BLOCKING 0x0 ;  /* 0x0000000000007b1d */ /* 0x01cff00000010000 */
[----:B01----:R-:W-:Y:S05]  /*06b0*/  @!P0 BRA `(.L_x_3) ;  /* 0x00000000001c8947 */ /* 0x003fea0003800000 */
[----:B------:R-:W0:Y:S02]  /*06c0*/  LDC.64 R2, c[0x0][0x598] ;  /* 0x00016600ff027b82 */ /* 0x000e240000000a00 */
[----:B0-----:R-:W2:Y:S02]  /*06d0*/  LDG.E.64 R2, desc[UR22][R2.64] ;  /* 0x0000001602027981 */ /* 0x001ea4000c1e1b00 */
[----:B--2---:R-:W-:-:S04]  /*06e0*/  ISETP.NE.U32.AND P0, PT, R2, RZ, PT ;  /* 0x000000ff0200720c */ /* 0x004fc80003f05070 */
[----:B------:R-:W-:-:S13]  /*06f0*/  ISETP.NE.AND.EX P0, PT, R3, RZ, PT, P0 ;  /* 0x000000ff0300720c */ /* 0x000fda0003f05300 */
[----:B------:R-:W-:Y:S05]  /*0700*/  @!P0 BRA `(.L_x_3) ;  /* 0x0000000000088947 */ /* 0x000fea0003800000 */
[----:B------:R2:W5:Y:S01]  /*0710*/  LD.E R6, desc[UR22][R2.64] ;  /* 0x0000001602067980 */ /* 0x000562000c101900 */
[----:B------:R-:W-:Y:S05]  /*0720*/  BRA `(.L_x_4) ;  /* 0x0000000000207947 */ /* 0x000fea0003800000 */
.L_x_3:
[----:B------:R-:W-:Y:S02]  /*0730*/  ULDC.64 UR4, c[0x0][0x588] ;  /* 0x0001620000047ab9 */ /* 0x000fe40000000a00 */
[----:B------:R-:W-:-:S04]  /*0740*/  ISETP.NE.U32.AND P0, PT, RZ, UR4, PT ;  /* 0x00000004ff007c0c */ /* 0x000fc8000bf05070 */
[----:B------:R-:W-:-:S13]  /*0750*/  ISETP.NE.AND.EX P0, PT, RZ, UR5, PT, P0 ;  /* 0x00000005ff007c0c */ /* 0x000fda000bf05300 */
[----:B------:R-:W-:Y:S05]  /*0760*/  @!P0 BRA `(.L_x_5) ;  /* 0x00000000000c8947 */ /* 0x000fea0003800000 */
[----:B------:R-:W0:Y:S02]  /*0770*/  LDC.64 R6, c[0x0][0x588] ;  /* 0x00016200ff067b82 */ /* 0x000e240000000a00 */
[----:B0-----:R1:W5:Y:S01]  /*0780*/  LDG.E R6, desc[UR22][R6.64] ;  /* 0x0000001606067981 */ /* 0x001362000c1e1900 */
[----:B------:R-:W-:Y:S05]  /*0790*/  BRA `(.L_x_4) ;  /* 0x0000000000047947 */ /* 0x000fea0003800000 */
.L_x_5:
[----:B------:R-:W0:Y:S02]  /*07a0*/  LDC R6, c[0x0][0x580] ;  /* 0x00016000ff067b82 */ /* 0x000e240000000800 */
.L_x_4:
[----:B------:R-:W-:Y:S02]  /*07b0*/  ULDC.64 UR4, c[0x0][0x5a0] ;  /* 0x0001680000047ab9 */ /* 0x000fe40000000a00 */
[----:B------:R-:W-:-:S04]  /*07c0*/  ISETP.NE.U32.AND P0, PT, RZ, UR4, PT ;  /* 0x00000004ff007c0c */ /* 0x000fc8000bf05070 */
[----:B------:R-:W-:-:S13]  /*07d0*/  ISETP.NE.AND.EX P0, PT, RZ, UR5, PT, P0 ;  /* 0x00000005ff007c0c */ /* 0x000fda000bf05300 */
[----:B------:R-:W-:Y:S05]  /*07e0*/  @!P0 BRA `(.L_x_6) ;  /* 0x00000000001c8947 */ /* 0x000fea0003800000 */
[----:B--2---:R-:W2:Y:S02]  /*07f0*/  LDC.64 R2, c[0x0][0x5a0] ;  /* 0x00016800ff027b82 */ /* 0x004ea40000000a00 */
[----:B--2---:R-:W2:Y:S02]  /*0800*/  LDG.E.64 R2, desc[UR22][R2.64] ;  /* 0x0000001602027981 */ /* 0x004ea4000c1e1b00 */
[----:B--2---:R-:W-:-:S04]  /*0810*/  ISETP.NE.U32.AND P0, PT, R2, RZ, PT ;  /* 0x000000ff0200720c */ /* 0x004fc80003f05070 */
[----:B------:R-:W-:-:S13]  /*0820*/  ISETP.NE.AND.EX P0, PT, R3, RZ, PT, P0 ;  /* 0x000000ff0300720c */ /* 0x000fda0003f05300 */
[----:B------:R-:W-:Y:S05]  /*0830*/  @!P0 BRA `(.L_x_6) ;  /* 0x0000000000088947 */ /* 0x000fea0003800000 */
[----:B-1----:R4:W5:Y:S01]  /*0840*/  LD.E R7, desc[UR22][R2.64] ;  /* 0x0000001602077980 */ /* 0x002962000c101900 */
[----:B------:R-:W-:Y:S05]  /*0850*/  BRA `(.L_x_7) ;  /* 0x0000000000207947 */ /* 0x000fea0003800000 */
.L_x_6:
[----:B------:R-:W-:Y:S02]  /*0860*/  ULDC.64 UR4, c[0x0][0x590] ;  /* 0x0001640000047ab9 */ /* 0x000fe40000000a00 */
[----:B------:R-:W-:-:S04]  /*0870*/  ISETP.NE.U32.AND P0, PT, RZ, UR4, PT ;  /* 0x00000004ff007c0c */ /* 0x000fc8000bf05070 */
[----:B------:R-:W-:-:S13]  /*0880*/  ISETP.NE.AND.EX P0, PT, RZ, UR5, PT, P0 ;  /* 0x00000005ff007c0c */ /* 0x000fda000bf05300 */
[----:B------:R-:W-:Y:S05]  /*0890*/  @!P0 BRA `(.L_x_8) ;  /* 0x00000000000c8947 */ /* 0x000fea0003800000 */
[----:B--2---:R-:W1:Y:S02]  /*08a0*/  LDC.64 R2, c[0x0][0x590] ;  /* 0x00016400ff027b82 */ /* 0x004e640000000a00 */
[----:B-1----:R3:W5:Y:S01]  /*08b0*/  LDG.E R7, desc[UR22][R2.64] ;  /* 0x0000001602077981 */ /* 0x002762000c1e1900 */
[----:B------:R-:W-:Y:S05]  /*08c0*/  BRA `(.L_x_7) ;  /* 0x0000000000047947 */ /* 0x000fea0003800000 */
.L_x_8:
[----:B-1----:R-:W1:Y:S02]  /*08d0*/  LDC R7, c[0x0][0x584] ;  /* 0x00016100ff077b82 */ /* 0x002e640000000800 */
.L_x_7:
[----:B------:R-:W0:Y:S01]  /*08e0*/  S2UR UR11, SR_CTAID.Y ;  /* 0x00000000000b79c3 */ /* 0x000e220000002600 */
[----:B------:R-:W-:Y:S01]  /*08f0*/  ULDC UR5, c[0x0][0x65c] ;  /* 0x0001970000057ab9 */ /* 0x000fe20000000800 */
[----:B------:R-:W-:Y:S01]  /*0900*/  UISETP.NE.AND UP0, UPT, UR16, 0x2, UPT ;  /* 0x000000021000788c */ /* 0x000fe2000bf05270 */
[----:B------:R-:W-:Y:S01]  /*0910*/  PRMT R9, RZ, 0x7610, R9 ;  /* 0x00007610ff097816 */ /* 0x000fe20000000009 */
[----:B------:R-:W-:Y:S01]  /*0920*/  UISETP.NE.AND UP2, UPT, UR5, 0x1, UPT ;  /* 0x000000010500788c */ /* 0x000fe2000bf45270 */
[----:B------:R-:W-:Y:S02]  /*0930*/  IMAD.MOV.U32 R5, RZ, RZ, -0x1 ;  /* 0xffffffffff057424 */ /* 0x000fe400078e00ff */
[----:B------:R-:W-:Y:S01]  /*0940*/  IMAD.MOV.U32 R4, RZ, RZ, -0x1 ;  /* 0xffffffffff047424 */ /* 0x000fe200078e00ff */
[----:B------:R-:W0:Y:S07]  /*0950*/  S2UR UR4, SR_CTAID.X ;  /* 0x00000000000479c3 */ /* 0x000e2e0000002500 */
[----:B------:R-:W-:Y:S01]  /*0960*/  @UP2 ULDC UR14, c[0x0][0x10] ;  /* 0x00000400000e2ab9 */ /* 0x000fe20000000800 */
[----:B------:R-:W-:Y:S01]  /*0970*/  @UP2 UMOV UR7, URZ ;  /* 0x0000003f00072c82 */ /* 0x000fe20008000000 */
[----:B------:R-:W-:Y:S01]  /*0980*/  @UP2 UMOV UR5, URZ ;  /* 0x0000003f00052c82 */ /* 0x000fe20008000000 */
[----:B------:R-:W-:Y:S01]  /*0990*/  @!UP2 ULDC UR10, c[0x0][0xc] ;  /* 0x00000300000aaab9 */ /* 0x000fe20000000800 */
[----:B--234-:R-:W2:Y:S01]  /*09a0*/  LDC.64 R2, c[0x0][0x650] ;  /* 0x00019400ff027b82 */ /* 0x01cea20000000a00 */
[----:B0-----:R-:W-:-:S02]  /*09b0*/  @UP2 UMOV UR9, UR11 ;  /* 0x0000000b00092c82 */ /* 0x001fc40008000000 */
[----:B------:R-:W-:Y:S01]  /*09c0*/  @UP2 UMOV UR6, UR9 ;  /* 0x0000000900062c82 */ /* 0x000fe20008000000 */
[----:B------:R-:W-:Y:S01]  /*09d0*/  @!UP2 UMOV UR9, UR11 ;  /* 0x0000000b0009ac82 */ /* 0x000fe20008000000 */
[----:B------:R-:W-:-:S03]  /*09e0*/  @UP2 UIMAD.WIDE.U32 UR14, UR4, UR14, UR6 ;  /* 0x0000000e040e22a5 */ /* 0x000fc6000f8e0006 */
[----:B------:R-:W-:Y:S01]  /*09f0*/  ULDC UR6, c[0x0][0xc] ;  /* 0x0000030000067ab9 */ /* 0x000fe20000000800 */
[----:B------:R-:W-:Y:S01]  /*0a00*/  @UP2 UIADD3 UR15, UR15, UR5, URZ ;  /* 0x000000050f0f2290 */ /* 0x000fe2000fffe03f */
[----:B------:R-:W-:Y:S02]  /*0a10*/  ULDC UR7, c[0x0][0x10] ;  /* 0x0000040000077ab9 */ /* 0x000fe40000000800 */
[----:B------:R-:W-:Y:S01]  /*0a20*/  UMOV UR5, URZ ;  /* 0x0000003f00057c82 */ /* 0x000fe20008000000 */
[----:B------:R-:W-:Y:S02]  /*0a30*/  UIMAD.WIDE.U32 UR6, UR6, UR7, URZ ;  /* 0x00000007060672a5 */ /* 0x000fe4000f8e003f */
[----:B------:R-:W-:Y:S01]  /*0a40*/  @!UP2 UIMAD.WIDE.U32 UR10, UR10, UR9, UR4 ;  /* 0x000000090a0aa2a5 */ /* 0x000fe2000f8e0004 */
[----:B------:R-:W-:Y:S02]  /*0a50*/  ULDC UR12, c[0x0][0x14] ;  /* 0x00000500000c7ab9 */ /* 0x000fe40000000800 */
[----:B------:R-:W-:-:S02]  /*0a60*/  UIMAD.WIDE.U32 UR20, UR6, UR12, URZ ;  /* 0x0000000c061472a5 */ /* 0x000fc4000f8e003f */
[----:B------:R-:W-:Y:S02]  /*0a70*/  UIMAD UR7, UR7, UR12, URZ ;  /* 0x0000000c070772a4 */ /* 0x000fe4000f8e023f */
[----:B------:R-:W-:Y:S01]  /*0a80*/  @!UP2 UMOV UR14, UR10 ;  /* 0x0000000a000eac82 */ /* 0x000fe20008000000 */
[----:B------:R-:W-:Y:S01]  /*0a90*/  @!UP2 UMOV UR15, UR11 ;  /* 0x0000000b000fac82 */ /* 0x000fe20008000000 */
[----:B------:R-:W-:Y:S02]  /*0aa0*/  UIADD3 UR7, UR21, UR7, URZ ;  /* 0x0000000715077290 */ /* 0x000fe4000fffe03f */
[----:B------:R-:W-:-:S04]  /*0ab0*/  UIADD3 UR6, UP1, UR14, UR20, URZ ;  /* 0x000000140e067290 */ /* 0x000fc8000ff3e03f */
[----:B------:R-:W-:Y:S02]  /*0ac0*/  UIADD3.X UR10, UR15, UR7, URZ, UP1, !UPT ;  /* 0x000000070f0a7290 */ /* 0x000fe40008ffe43f */
[----:B------:R-:W-:Y:S02]  /*0ad0*/  USEL UR6, UR6, UR14, !UP0 ;  /* 0x0000000e06067287 */ /* 0x000fe4000c000000 */
[----:B------:R-:W-:-:S04]  /*0ae0*/  USEL UR10, UR10, UR15, !UP0 ;  /* 0x0000000f0a0a7287 */ /* 0x000fc8000c000000 */
[----:B--2---:R-:W-:Y:S01]  /*0af0*/  ISETP.LE.U32.AND P0, PT, R2, UR6, PT ;  /* 0x0000000602007c0c */ /* 0x004fe2000bf03070 */
[----:B------:R-:W-:Y:S02]  /*0b00*/  IMAD.U32 R2, RZ, RZ, UR6 ;  /* 0x00000006ff027e24 */ /* 0x000fe4000f8e00ff */
[----:B------:R-:W-:-:S05]  /*0b10*/  IMAD.U32 R0, RZ, RZ, UR10 ;  /* 0x0000000aff007e24 */ /* 0x000fca000f8e00ff */
[----:B------:R-:W-:Y:S01]  /*0b20*/  ISETP.GE.U32.AND.EX P0, PT, R0, R3, PT, P0 ;  /* 0x000000030000720c */ /* 0x000fe20003f06100 */
[----:B------:R-:W-:Y:S02]  /*0b30*/  IMAD.U32 R3, RZ, RZ, UR10 ;  /* 0x0000000aff037e24 */ /* 0x000fe4000f8e00ff */
[----:B------:R-:W-:-:S10]  /*0b40*/  IMAD.MOV.U32 R0, RZ, RZ, -0x1 ;  /* 0xffffffffff007424 */ /* 0x000fd400078e00ff */
[----:B------:R-:W-:Y:S05]  /*0b50*/  @P0 BRA `(.L_x_9) ;  /* 0x0000000400880947 */ /* 0x000fea0003800000 */
[----:B------:R-:W-:Y:S01]  /*0b60*/  I2FP.F32.U32 R0, UR4 ;  /* 0x0000000400007c45 */ /* 0x000fe20008201000 */
[----:B------:R-:W-:Y:S01]  /*0b70*/  ULDC.64 UR18, c[0x0][0x628] ;  /* 0x00018a0000127ab9 */ /* 0x000fe20000000a00 */
[----:B------:R-:W-:Y:S01]  /*0b80*/  ULDC UR6, c[0x0][0x150] ;  /* 0x0000540000067ab9 */ /* 0x000fe20000000800 */
[----:B------:R-:W-:Y:S01]  /*0b90*/  ISETP.NE.U32.AND P0, PT, RZ, UR18, PT ;  /* 0x00000012ff007c0c */ /* 0x000fe2000bf05070 */
[----:B------:R-:W-:Y:S01]  /*0ba0*/  ULDC UR25, c[0x0][0x630] ;  /* 0x00018c0000197ab9 */ /* 0x000fe20000000800 */
[----:B------:R-:W-:Y:S01]  /*0bb0*/  FMUL R0, R0, UR6 ;  /* 0x0000000600007c20 */ /* 0x000fe20008400000 */
[----:B------:R-:W-:Y:S01]  /*0bc0*/  R2UR UR26, R2 ;  /* 0x00000000021a72ca */ /* 0x000fe200000e0000 */
[----:B------:R-:W-:Y:S01]  /*0bd0*/  ULDC UR28, c[0x0][0x154] ;  /* 0x00005500001c7ab9 */ /* 0x000fe20000000800 */
[----:B------:R-:W-:Y:S01]  /*0be0*/  ISETP.NE.AND.EX P0, PT, RZ, UR19, PT, P0 ;  /* 0x00000013ff007c0c */ /* 0x000fe2000bf05300 */
[----:B------:R0:W2:Y:S01]  /*0bf0*/  F2I.U32.TRUNC.NTZ R4, R0 ;  /* 0x0000000000047305 */ /* 0x0000a2000020f000 */
[----:B------:R-:W-:-:S02]  /*0c00*/  R2UR UR27, R3 ;  /* 0x00000000031b72ca */ /* 0x000fc400000e0000 */
[----:B------:R-:W-:Y:S02]  /*0c10*/  R2UR UR10, R2 ;  /* 0x00000000020a72ca */ /* 0x000fe400000e0000 */
[----:B------:R-:W-:-:S07]  /*0c20*/  R2UR UR11, R3 ;  /* 0x00000000030b72ca */ /* 0x000fce00000e0000 */
[----:B0-----:R-:W-:Y:S08]  /*0c30*/  @!P0 BRA `(.L_x_10) ;  /* 0x0000000000308947 */ /* 0x001ff00003800000 */
[----:B------:R-:W-:Y:S01]  /*0c40*/  R2UR UR10, R2 ;  /* 0x00000000020a72ca */ /* 0x000fe200000e0000 */
[----:B------:R-:W-:Y:S01]  /*0c50*/  ULDC UR6, c[0x0][0x634] ;  /* 0x00018d0000067ab9 */ /* 0x000fe20000000800 */
[----:B------:R-:W-:-:S11]  /*0c60*/  R2UR UR12, R3 ;  /* 0x00000000030c72ca */ /* 0x000fd600000e0000 */
[----:B------:R-:W-:-:S04]  /*0c70*/  UIADD3 UR6, UP1, UR10, UR6, URZ ;  /* 0x000000060a067290 */ /* 0x000fc8000ff3e03f */
[----:B------:R-:W-:-:S04]  /*0c80*/  UIADD3.X UR12, URZ, UR12, URZ, UP1, !UPT ;  /* 0x0000000c3f0c7290 */ /* 0x000fc80008ffe43f */
[----:B------:R-:W-:-:S04]  /*0c90*/  UIMAD.WIDE.U32 UR10, UR12, UR18, URZ ;  /* 0x000000120c0a72a5 */ /* 0x000fc8000f8e003f */
[----:B------:R-:W-:Y:S02]  /*0ca0*/  UIMAD.WIDE.U32 UR14, UP1, UR6, UR19, UR10 ;  /* 0x00000013060e72a5 */ /* 0x000fe4000f82000a */
[----:B------:R-:W-:Y:S02]  /*0cb0*/  UIMAD.WIDE.U32 UR10, UR6, UR18, URZ ;  /* 0x00000012060a72a5 */ /* 0x000fe4000f8e003f */
[----:B------:R-:W-:Y:S02]  /*0cc0*/  UIADD3.X UR17, URZ, URZ, URZ, UP1, !UPT ;  /* 0x0000003f3f117290 */ /* 0x000fe40008ffe43f */
[----:B------:R-:W-:Y:S01]  /*0cd0*/  UIADD3 URZ, UP1, UR11, UR14, URZ ;  /* 0x0000000e0b3f7290 */ /* 0x000fe2000ff3e03f */
[----:B------:R-:W-:-:S03]  /*0ce0*/  UMOV UR16, UR15 ;  /* 0x0000000f00107c82 */ /* 0x000fc60008000000 */
[----:B------:R-:W-:-:S12]  /*0cf0*/  UIMAD.WIDE.U32.X UR10, UR12, UR19, UR16, UP1 ;  /* 0x000000130c0a72a5 */ /* 0x000fd800088e0410 */
.L_x_10:
[----:B------:R-:W-:Y:S01]  /*0d00*/  USHF.R.U64 UR5, UR10, UR25, UR11 ;  /* 0x000000190a057299 */ /* 0x000fe2000800120b */
[----:B------:R-:W-:Y:S01]  /*0d10*/  I2FP.F32.U32 R0, UR9 ;  /* 0x0000000900007c45 */ /* 0x000fe20008201000 */
[----:B------:R-:W-:Y:S01]  /*0d20*/  USHF.R.U32.HI UR6, URZ, UR25, UR11 ;  /* 0x000000193f067299 */ /* 0x000fe2000801160b */
[----:B--2---:R-:W-:Y:S01]  /*0d30*/  R2UR UR16, R4 ;  /* 0x00000000041072ca */ /* 0x004fe200000e0000 */
[----:B------:R-:W-:Y:S02]  /*0d40*/  UIADD3 UR19, UP1, URZ, -UR5, URZ ;  /* 0x800000053f137290 */ /* 0x000fe4000ff3e03f */
[----:B------:R-:W-:Y:S01]  /*0d50*/  FMUL R0, R0, UR28 ;  /* 0x0000001c00007c20 */ /* 0x000fe20008400000 */
[----:B------:R-:W-:Y:S01]  /*0d60*/  ULDC.64 UR10, c[0x0][0x620] ;  /* 0x00018800000a7ab9 */ /* 0x000fe20000000a00 */
[----:B------:R-:W-:Y:S01]  /*0d70*/  UIADD3.X UR6, URZ, ~UR6, URZ, UP1, !UPT ;  /* 0x800000063f067290 */ /* 0x000fe20008ffe43f */
[----:B------:R-:W-:Y:S01]  /*0d80*/  UMOV UR14, UR26 ;  /* 0x0000001a000e7c82 */ /* 0x000fe20008000000 */
[----:B------:R-:W-:-:S02]  /*0d90*/  UMOV UR15, UR27 ;  /* 0x0000001b000f7c82 */ /* 0x000fc40008000000 */
[----:B------:R-:W-:Y:S01]  /*0da0*/  UIMAD UR6, UR6, UR10, URZ ;  /* 0x0000000a060672a4 */ /* 0x000fe2000f8e023f */
[----:B------:R-:W0:Y:S01]  /*0db0*/  F2I.U32.TRUNC.NTZ R0, R0 ;  /* 0x0000000000007305 */ /* 0x000e22000020f000 */
[----:B------:R-:W-:Y:S02]  /*0dc0*/  UIMAD.WIDE.U32 UR14, UR19, UR10, UR14 ;  /* 0x0000000a130e72a5 */ /* 0x000fe4000f8e000e */
[----:B------:R-:W-:Y:S01]  /*0dd0*/  UIMAD UR19, UR19, UR11, UR6 ;  /* 0x0000000b131372a4 */ /* 0x000fe2000f8e0206 */
[----:B------:R-:W-:Y:S01]  /*0de0*/  ULDC UR30, c[0x0][0x658] ;  /* 0x00019600001e7ab9 */ /* 0x000fe20000000800 */
[----:B------:R-:W-:Y:S02]  /*0df0*/  UMOV UR28, 0xffffffff ;  /* 0xffffffff001c7882 */ /* 0x000fe40000000000 */
[----:B------:R-:W-:Y:S01]  /*0e00*/  UIADD3 UR19, UR15, UR19, URZ ;  /* 0x000000130f137290 */ /* 0x000fe2000fffe03f */
[----:B------:R-:W-:Y:S01]  /*0e10*/  ULDC UR25, c[0x0][0x618] ;  /* 0x0001860000197ab9 */ /* 0x000fe20000000800 */
[----:B------:R-:W-:Y:S01]  /*0e20*/  ULDC.64 UR10, c[0x0][0x640] ;  /* 0x00019000000a7ab9 */ /* 0x000fe20000000a00 */
[----:B------:R-:W-:Y:S01]  /*0e30*/  USHF.L.U32 UR15, UR28, UR30, URZ ;  /* 0x0000001e1c0f7299 */ /* 0x000fe2000800063f */
[----:B------:R-:W-:Y:S01]  /*0e40*/  ISETP.NE.U32.AND P0, PT, RZ, UR10, PT ;  /* 0x0000000aff007c0c */ /* 0x000fe2000bf05070 */
[----:B------:R-:W-:-:S02]  /*0e50*/  USHF.R.U64 UR28, UR14, UR25, UR19 ;  /* 0x000000190e1c7299 */ /* 0x000fc40008001213 */
[----:B------:R-:W-:Y:S01]  /*0e60*/  USHF.R.U32.HI UR14, URZ, UR25, UR19 ;  /* 0x000000193f0e7299 */ /* 0x000fe20008011613 */
[----:B0-----:R-:W-:Y:S01]  /*0e70*/  R2UR UR18, R0 ;  /* 0x00000000001272ca */ /* 0x001fe200000e0000 */
[----:B------:R-:W-:Y:S01]  /*0e80*/  ULDC UR27, c[0x0][0x608] ;  /* 0x00018200001b7ab9 */ /* 0x000fe20000000800 */
[----:B------:R-:W-:Y:S01]  /*0e90*/  ISETP.NE.AND.EX P0, PT, RZ, UR11, PT, P0 ;  /* 0x0000000bff007c0c */ /* 0x000fe2000bf05300 */
[----:B------:R-:W-:Y:S02]  /*0ea0*/  USHF.R.U64 UR32, UR28, UR27, UR14 ;  /* 0x0000001b1c207299 */ /* 0x000fe4000800120e */
[----:B------:R-:W-:Y:S01]  /*0eb0*/  USHF.R.U32.HI UR14, URZ, UR27, UR14 ;  /* 0x0000001b3f0e7299 */ /* 0x000fe2000801160e */
[----:B------:R-:W-:Y:S01]  /*0ec0*/  UMOV UR26, 0x1 ;  /* 0x00000001001a7882 */ /* 0x000fe20000000000 */
[----:B------:R-:W-:Y:S02]  /*0ed0*/  UIADD3 UR16, -UR16, URZ, URZ ;  /* 0x0000003f10107290 */ /* 0x000fe4000fffe13f */
[----:B------:R-:W-:-:S02]  /*0ee0*/  USHF.R.U64 UR33, UR32, UR30, UR14 ;  /* 0x0000001e20217299 */ /* 0x000fc4000800120e */
[----:B------:R-:W-:Y:S01]  /*0ef0*/  USHF.L.U32 UR25, UR26, UR30, URZ ;  /* 0x0000001e1a197299 */ /* 0x000fe2000800063f */
[----:B------:R-:W-:Y:S01]  /*0f00*/  ULDC UR17, c[0x0][0x144] ;  /* 0x0000510000117ab9 */ /* 0x000fe20000000800 */
[----:B------:R-:W-:Y:S01]  /*0f10*/  ULDC UR6, c[0x0][0x600] ;  /* 0x0001800000067ab9 */ /* 0x000fe20000000800 */
[----:B------:R-:W-:Y:S02]  /*0f20*/  ULOP3.LUT UR26, URZ, UR15, URZ, 0x33, !UPT ;  /* 0x0000000f3f1a7292 */ /* 0x000fe4000f8e333f */
[----:B------:R-:W-:Y:S02]  /*0f30*/  USHF.R.U32.HI UR15, URZ, UR30, UR14 ;  /* 0x0000001e3f0f7299 */ /* 0x000fe4000801160e */
[----:B------:R-:W-:Y:S02]  /*0f40*/  UIADD3 UR12, UR6, -0x1, URZ ;  /* 0xffffffff060c7890 */ /* 0x000fe4000fffe03f */
[----:B------:R-:W-:Y:S02]  /*0f50*/  UIADD3 UR29, -UR18, URZ, URZ ;  /* 0x0000003f121d7290 */ /* 0x000fe4000fffe13f */
[----:B------:R-:W-:Y:S01]  /*0f60*/  UIMAD UR4, UR17, UR16, UR4 ;  /* 0x00000010110472a4 */ /* 0x000fe2000f8e0204 */
[----:B------:R-:W-:Y:S01]  /*0f70*/  ULDC UR34, c[0x0][0x148] ;  /* 0x0000520000227ab9 */ /* 0x000fe20000000800 */
[----:B------:R-:W-:Y:S01]  /*0f80*/  ULDC UR30, c[0x0][0x648] ;  /* 0x00019200001e7ab9 */ /* 0x000fe20000000800 */
[----:B------:R-:W-:Y:S01]  /*0f90*/  ULDC UR31, c[0x0][0x638] ;  /* 0x00018e00001f7ab9 */ /* 0x000fe20000000800 */
[----:B------:R-:W-:Y:S01]  /*0fa0*/  UMOV UR14, UR33 ;  /* 0x00000021000e7c82 */ /* 0x000fe20008000000 */
[----:B------:R-:W-:Y:S07]  /*0fb0*/  @!P0 BRA `(.L_x_11) ;  /* 0x0000000000308947 */ /* 0x000fee0003800000 */
[----:B------:R-:W-:Y:S02]  /*0fc0*/  ULDC UR18, c[0x0][0x64c] ;  /* 0x0001930000127ab9 */ /* 0x000fe40000000800 */
        /* <DEDUP_REMOVED lines=8> */
[----:B------:R-:W-:-:S07]  /*1050*/  UIMAD.WIDE.U32.X UR10, UR27, UR11, UR18, UP1 ;  /* 0x0000000b1b0a72a5 */ /* 0x000fce00088e0412 */
[----:B------:R-:W-:Y:S01]  /*1060*/  UMOV UR14, UR10 ;  /* 0x0000000a000e7c82 */ /* 0x000fe20008000000 */
[----:B------:R-:W-:-:S05]  /*1070*/  UMOV UR15, UR11 ;  /* 0x0000000b000f7c82 */ /* 0x000fca0008000000 */
.L_x_11:
[----:B------:R-:W-:Y:S01]  /*1080*/  USHF.R.U64 UR10, UR14, UR30, UR15 ;  /* 0x0000001e0e0a7299 */ /* 0x000fe2000800120f */
[----:B------:R-:W-:Y:S01]  /*1090*/  IMAD.MOV.U32 R9, RZ, RZ, 0x1 ;  /* 0x00000001ff097424 */ /* 0x000fe200078e00ff */
[----:B------:R-:W-:Y:S01]  /*10a0*/  @UP2 UIMAD UR4, UR34, UR29, UR9 ;  /* 0x0000001d220422a4 */ /* 0x000fe2000f8e0209 */
[----:B------:R-:W-:Y:S01]  /*10b0*/  IMAD.U32 R0, RZ, RZ, UR5 ;  /* 0x00000005ff007e24 */ /* 0x000fe2000f8e00ff */
[----:B------:R-:W-:Y:S02]  /*10c0*/  ULOP3.LUT UR26, UR32, UR26, URZ, 0xc0, !UPT ;  /* 0x0000001a201a7292 */ /* 0x000fe4000f8ec03f */
[----:B------:R-:W-:Y:S02]  /*10d0*/  UIADD3 UR9, -UR10, URZ, URZ ;  /* 0x0000003f0a097290 */ /* 0x000fe4000fffe13f */
[----:B------:R-:W-:Y:S02]  /*10e0*/  ULOP3.LUT UR12, UR28, UR12, URZ, 0xc0, !UPT ;  /* 0x0000000c1c0c7292 */ /* 0x000fe4000f8ec03f */
[----:B------:R-:W-:-:S02]  /*10f0*/  UIMAD UR25, UR25, UR10, UR26 ;  /* 0x0000000a191972a4 */ /* 0x000fc4000f8e021a */
[----:B------:R-:W-:Y:S01]  /*1100*/  UIMAD UR9, UR9, UR31, UR33 ;  /* 0x0000001f090972a4 */ /* 0x000fe2000f8e0221 */
[----:B------:R-:W-:Y:S02]  /*1110*/  ULDC UR10, c[0x0][0x610] ;  /* 0x00018400000a7ab9 */ /* 0x000fe40000000800 */
[----:B------:R-:W-:Y:S02]  /*1120*/  UIMAD UR4, UR25, UR10, UR4 ;  /* 0x0000000a190472a4 */ /* 0x000fe4000f8e0204 */
[----:B------:R-:W-:-:S04]  /*1130*/  UIMAD UR9, UR9, UR6, UR12 ;  /* 0x00000006090972a4 */ /* 0x000fc8000f8e020c */
[----:B------:R-:W-:Y:S02]  /*1140*/  USEL UR6, UR9, UR4, !UP2 ;  /* 0x0000000409067287 */ /* 0x000fe4000d000000 */
[----:B------:R-:W-:-:S04]  /*1150*/  USEL UR4, UR4, UR9, !UP2 ;  /* 0x0000000904047287 */ /* 0x000fc8000d000000 */
[----:B------:R-:W-:Y:S02]  /*1160*/  IMAD.U32 R4, RZ, RZ, UR6 ;  /* 0x00000006ff047e24 */ /* 0x000fe4000f8e00ff */
[----:B------:R-:W-:-:S07]  /*1170*/  IMAD.U32 R5, RZ, RZ, UR4 ;  /* 0x00000004ff057e24 */ /* 0x000fce000f8e00ff */
.L_x_9:
[----:B------:R-:W-:Y:S02]  /*1180*/  ULDC UR4, c[0x0][0x28c] ;  /* 0x0000a30000047ab9 */ /* 0x000fe40000000800 */
[----:B------:R-:W-:-:S04]  /*1190*/  UIADD3 UR4, UR4, 0x3f, URZ ;  /* 0x0000003f04047890 */ /* 0x000fc8000fffe03f */
[----:B------:R-:W-:-:S04]  /*11a0*/  USHF.R.S32.HI UR5, URZ, 0x1f, UR4 ;  /* 0x0000001f3f057899 */ /* 0x000fc80008011404 */
[----:B------:R-:W-:-:S04]  /*11b0*/  ULEA.HI UR5, UR5, UR4, URZ, 0x6 ;  /* 0x0000000405057291 */ /* 0x000fc8000f8f303f */
[----:B------:R-:W-:Y:S01]  /*11c0*/  USHF.R.S32.HI UR14, URZ, 0x6, UR5 ;  /* 0x000000063f0e7899 */ /* 0x000fe20008011405 */
[----:B------:R-:W-:Y:S11]  /*11d0*/  @!P1 BRA `(.L_x_12) ;  /* 0x0000006c00a49947 */ /* 0x000ff60003800000 */
[----:B------:R-:W-:-:S06]  /*11e0*/  UISETP.GT.U32.AND UP1, UPT, UR24, 0x1, UPT ;  /* 0x000000011800788c */ /* 0x000fcc000bf24070 */
[----:B------:R-:W-:-:S13]  /*11f0*/  PLOP3.LUT P0, PT, PT, PT, UP1, 0x80, 0x0 ;  /* 0x000000000000781c */ /* 0x000fda0003f0f018 */
[----:B------:R-:W-:Y:S05]  /*1200*/  @P0 EXIT ;  /* 0x000000000000094d */ /* 0x000fea0003800000 */
.L_x_13:
[----:B------:R-:W-:-:S08]  /*1210*/  NOP ;  /* 0x0000000000007918 */ /* 0x000fd00000000000 */
[----:B------:R-:W0:Y:S02]  /*1220*/  USETMAXREG.TRY_ALLOC.CTAPOOL UP1, 0xe8 ;  /* 0x000000e8000079c8 */ /* 0x000e240008020600 */
[----:B0-----:R-:W-:-:S13]  /*1230*/  PLOP3.LUT P0, PT, PT, PT, UP1, 0x80, 0x0 ;  /* 0x000000000000781c */ /* 0x001fda0003f0f018 */
[----:B------:R-:W-:Y:S05]  /*1240*/  @!P0 BRA `(.L_x_13) ;  /* 0xfffffffc00f08947 */ /* 0x000fea000383ffff */
[----:B------:R-:W-:-:S13]  /*1250*/  LOP3.LUT P0, RZ, R9, 0xff, RZ, 0xc0, !PT ;  /* 0x000000ff09ff7812 */ /* 0x000fda000780c0ff */
[----:B------:R-:W-:Y:S05]  /*1260*/  @!P0 EXIT ;  /* 0x000000000000894d */ /* 0x000fea0003800000 */
[----:B------:R-:W0:Y:S01]  /*1270*/  S2UR UR5, SR_CgaCtaId ;  /* 0x00000000000579c3 */ /* 0x000e220000008800 */
[----:B------:R-:W-:Y:S01]  /*1280*/  SHF.R.S32.HI R9, RZ, 0x1f, R12 ;  /* 0x0000001fff097819 */ /* 0x000fe2000001140c */
[----:B------:R-:W-:Y:S01]  /*1290*/  VIADD R10, R13, 0xffffffff ;  /* 0xffffffff0d0a7836 */ /* 0x000fe20000000000 */
[----:B------:R-:W-:Y:S01]  /*12a0*/  UMOV UR8, 0x400 ;  /* 0x0000040000087882 */ /* 0x000fe20000000000 */
[----:B------:R-:W-:Y:S01]  /*12b0*/  USHF.R.U32.HI UR4, URZ, 0x2, UR14 ;  /* 0x000000023f047899 */ /* 0x000fe2000801160e */
[CC--:B------:R-:W-:Y:S01]  /*12c0*/  LEA.HI R8, R9.reuse, R12.reuse, RZ, 0x2 ;  /* 0x0000000c09087211 */ /* 0x0c0fe200078f10ff */
[----:B------:R-:W-:Y:S01]  /*12d0*/  ULOP3.LUT UR9, UR14, 0x3, URZ, 0xc0, !UPT ;  /* 0x000000030e097892 */ /* 0x000fe2000f8ec03f */
[----:B------:R-:W-:Y:S01]  /*12e0*/  LEA.HI R9, R9, R12, RZ, 0x5 ;  /* 0x0000000c09097211 */ /* 0x000fe200078f28ff */
[----:B------:R-:W-:Y:S01]  /*12f0*/  UISETP.LT.AND UP1, UPT, UR14, 0x1, UPT ;  /* 0x000000010e00788c */ /* 0x000fe2000bf21270 */
[--C-:B------:R-:W-:Y:S01]  /*1300*/  SHF.R.S32.HI R14, RZ, 0x2, R8.reuse ;  /* 0x00000002ff0e7819 */ /* 0x100fe20000011408 */
[----:B------:R-:W-:Y:S01]  /*1310*/  ULOP3.LUT UR4, UR4, 0x1, URZ, 0xc0, !UPT ;  /* 0x0000000104047892 */ /* 0x000fe2000f8ec03f */
[----:B------:R-:W-:Y:S01]  /*1320*/  SHF.R.S32.HI R15, RZ, 0x1f, R8 ;  /* 0x0000001fff0f7819 */ /* 0x000fe20000011408 */
[----:B------:R-:W-:Y:S01]  /*1330*/  ULDC UR6, c[0x0][0x284] ;  /* 0x0000a10000067ab9 */ /* 0x000fe20000000800 */
[----:B------:R-:W-:Y:S01]  /*1340*/  LOP3.LUT R11, R8, 0xfffffffc, RZ, 0xc0, !PT ;  /* 0xfffffffc080b7812 */ /* 0x000fe200078ec0ff */
[----:B------:R-:W-:Y:S01]  /*1350*/  USEL UR9, UR9, URZ, !UP0 ;  /* 0x0000003f09097287 */ /* 0x000fe2000c000000 */
[----:B------:R-:W-:Y:S01]  /*1360*/  LEA.HI R15, R15, R14, RZ, 0x3 ;  /* 0x0000000e0f0f7211 */ /* 0x000fe200078f18ff */
[----:B------:R-:W-:Y:S01]  /*1370*/  USEL UR10, UR14, 0x1, UP1 ;  /* 0x000000010e0a7887 */ /* 0x000fe20008800000 */
[----:B------:R-:W-:Y:S01]  /*1380*/  ISETP.NE.AND P0, PT, R10, RZ, PT ;  /* 0x000000ff0a00720c */ /* 0x000fe20003f05270 */
[----:B------:R-:W-:Y:S01]  /*1390*/  IMAD.IADD R12, R12, 0x1, -R11 ;  /* 0x000000010c0c7824 */ /* 0x000fe200078e0a0b */
[----:B------:R-:W-:Y:S01]  /*13a0*/  LOP3.LUT R15, R15, 0xfffffff8, RZ, 0xc0, !PT ;  /* 0xfffffff80f0f7812 */ /* 0x000fe200078ec0ff */
[----:B------:R-:W-:Y:S01]  /*13b0*/  IMAD.SHL.U32 R10, R10, 0x8, RZ ;  /* 0x000000080a0a7824 */ /* 0x000fe200078e00ff */
[----:B------:R-:W-:Y:S01]  /*13c0*/  SHF.R.S32.HI R11, RZ, 0x5, R9 ;  /* 0x00000005ff0b7819 */ /* 0x000fe20000011409 */
[----:B------:R-:W-:Y:S01]  /*13d0*/  UISETP.EQ.U32.AND UP0, UPT, UR4, 0x1, !UP0 ;  /* 0x000000010400788c */ /* 0x000fe2000c702070 */
[----:B------:R-:W-:Y:S01]  /*13e0*/  SEL R144, RZ, 0x1, P0 ;  /* 0x00000001ff907807 */ /* 0x000fe20000000000 */
[----:B0-----:R-:W-:Y:S01]  /*13f0*/  ULEA UR8, UR5, UR8, 0x18 ;  /* 0x0000000805087291 */ /* 0x001fe2000f8ec03f */
[----:B------:R-:W-:Y:S01]  /*1400*/  IMAD.IADD R8, R14, 0x1, -R15 ;  /* 0x000000010e087824 */ /* 0x000fe200078e0a0f */
[----:B------:R-:W-:Y:S01]  /*1410*/  LOP3.LUT R10, R10, 0x8, RZ, 0xc0, !PT ;  /* 0x000000080a0a7812 */ /* 0x000fe200078ec0ff */
[----:B------:R-:W-:-:S02]  /*1420*/  ULOP3.LUT UR25, UR13, 0x1, URZ, 0xfc, !UPT ;  /* 0x000000010d197892 */ /* 0x000fc4000f8efc3f */
[----:B------:R-:W-:Y:S01]  /*1430*/  UIADD3 UR31, UR8, 0x50, URZ ;  /* 0x00000050081f7890 */ /* 0x000fe2000fffe03f */
[--C-:B------:R-:W-:Y:S01]  /*1440*/  SHF.R.S32.HI R9, RZ, 0x1f, R8.reuse ;  /* 0x0000001fff097819 */ /* 0x100fe20000011408 */
[C-C-:B------:R-:W-:Y:S01]  /*1450*/  IMAD R15, R11.reuse, -0x10, -R8.reuse ;  /* 0xfffffff00b0f7824 */ /* 0x140fe200078e0a08 */
[C---:B------:R-:W-:Y:S01]  /*1460*/  LOP3.LUT R145, R10.reuse, 0x8, RZ, 0x3c, !PT ;  /* 0x000000080a917812 */ /* 0x040fe200078e3cff */
[----:B------:R-:W-:Y:S01]  /*1470*/  USHF.L.U32 UR30, UR14, 0x1, URZ ;  /* 0x000000010e1e7899 */ /* 0x000fe2000800063f */
[----:B------:R-:W-:Y:S01]  /*1480*/  LOP3.LUT R14, R10, 0x18, RZ, 0x3c, !PT ;  /* 0x000000180a0e7812 */ /* 0x000fe200078e3cff */
[----:B------:R-:W-:Y:S01]  /*1490*/  IMAD.WIDE R8, R11, 0x10, R8 ;  /* 0x000000100b087825 */ /* 0x000fe200078e0208 */
[----:B------:R-:W-:Y:S01]  /*14a0*/  LEA R13, R13, UR31, 0x3 ;  /* 0x0000001f0d0d7c11 */ /* 0x000fe2000f8e18ff */
[----:B------:R-:W-:Y:S02]  /*14b0*/  UIADD3 UR10, -UR10, UR14, URZ ;  /* 0x0000000e0a0a7290 */ /* 0x000fe4000fffe13f */
[----:B------:R-:W-:Y:S01]  /*14c0*/  VIADD R15, R15, UR6 ;  /* 0x000000060f0f7c36 */ /* 0x000fe20008000000 */
[----:B------:R-:W-:-:S12]  /*14d0*/  USEL UR11, URZ, 0x1, !UP0 ;  /* 0x000000013f0b7887 */ /* 0x000fd8000c000000 */
.L_x_168:
[----:B------:R-:W-:Y:S01]  /*14e0*/  SHF.L.U32 R10, R144, 0x1f, RZ ;  /* 0x0000001f900a7819 */ /* 0x000fe200000006ff */
[----:B------:R-:W0:Y:S01]  /*14f0*/  LDC R11, c[0x0][0x28c] ;  /* 0x0000a300ff0b7b82 */ /* 0x000e220000000800 */
[----:B------:R-:W-:Y:S01]  /*1500*/  UMOV UR4, URZ ;  /* 0x0000003f00047c82 */ /* 0x000fe20008000000 */
[----:B------:R-:W-:Y:S01]  /*1510*/  UMOV UR12, UR9 ;  /* 0x00000009000c7c82 */ /* 0x000fe20008000000 */
[----:B------:R-:W2:Y:S01]  /*1520*/  SYNCS.PHASECHK.TRANS64.TRYWAIT P0, [R13+URZ+-0x8], R10 ;  /* 0xfffff80a0d0075a7 */ /* 0x000ea2000800017f */
[----:B0-----:R-:W-:Y:S01]  /*1530*/  ISETP.GE.AND P1, PT, R11, 0x1, PT ;  /* 0x000000010b00780c */ /* 0x001fe20003f26270 */
[----:B-12-4-:R-:W-:-:S12]  /*1540*/  @!P0 BRA `(.L_x_14) ;  /* 0x0000007800b88947 */ /* 0x016fd80003800000 */
.L_x_190:
[----:B------:R-:W-:Y:S01]  /*1550*/  UMOV UR5, URZ ;  /* 0x0000003f00057c82 */ /* 0x000fe20008000000 */
[----:B------:R-:W-:Y:S01]  /*1560*/  UMOV UR6, URZ ;  /* 0x0000003f00067c82 */ /* 0x000fe20008000000 */
[----:B------:R-:W-:Y:S02]  /*1570*/  CS2R R18, SRZ ;  /* 0x0000000000127805 */ /* 0x000fe4000001ff00 */
[----:B------:R-:W-:Y:S02]  /*1580*/  CS2R R16, SRZ ;  /* 0x0000000000107805 */ /* 0x000fe4000001ff00 */
[----:B------:R-:W-:Y:S02]  /*1590*/  CS2R R20, SRZ ;  /* 0x0000000000147805 */ /* 0x000fe4000001ff00 */
[----:B------:R-:W-:Y:S02]  /*15a0*/  CS2R R22, SRZ ;  /* 0x0000000000167805 */ /* 0x000fe4000001ff00 */
[----:B------:R-:W-:-:S02]  /*15b0*/  CS2R R88, SRZ ;  /* 0x0000000000587805 */ /* 0x000fc4000001ff00 */
[----:B------:R-:W-:Y:S02]  /*15c0*/  CS2R R90, SRZ ;  /* 0x00000000005a7805 */ /* 0x000fe4000001ff00 */
        /* <DEDUP_REMOVED lines=25> */
[----:B------:R-:W-:Y:S01]  /*1760*/  CS2R R142, SRZ ;  /* 0x00000000008e7805 */ /* 0x000fe2000001ff00 */
[----:B------:R-:W-:Y:S01]  /*1770*/  IMAD.U32 R147, RZ, RZ, UR11 ;  /* 0x0000000bff937e24 */ /* 0x000fe2000f8e00ff */
        /* <DEDUP_REMOVED lines=31> */
[----:B------:R-:W-:Y:S01]  /*1970*/  CS2R R86, SRZ ;  /* 0x0000000000567805 */ /* 0x000fe2000001ff00 */
[----:B------:R-:W-:Y:S06]  /*1980*/  @!P1 BRA `(.L_x_15) ;  /* 0x00000008003c9947 */ /* 0x000fec0003800000 */
[----:B------:R-:W-:-:S06]  /*1990*/  UISETP.NE.AND UP0, UPT, UR25, 0x3, UPT ;  /* 0x000000031900788c */ /* 0x000fcc000bf05270 */
[----:B------:R-:W-:-:S13]  /*19a0*/  PLOP3.LUT P1, PT, PT, PT, UP0, 0x80, 0x0 ;  /* 0x000000000000781c */ /* 0x000fda0003f2f008 */
[----:B------:R-:W-:Y:S05]  /*19b0*/  @!P1 BRA `(.L_x_16) ;  /* 0x0000000000049947 */ /* 0x000fea0003800000 */
[----:B------:R-:W-:Y:S01]  /*19c0*/  BPT.TRAP 0x1 ;  /* 0x000000040000795c */ /* 0x000fe20000300000 */
.L_x_16:
[----:B------:R-:W-:Y:S01]  /*19d0*/  ULEA UR4, UR9, UR8, 0x3 ;  /* 0x0000000809047291 */ /* 0x000fe2000f8e183f */
[----:B0-----:R-:W-:-:S05]  /*19e0*/  IMAD.U32 R10, RZ, RZ, UR11 ;  /* 0x0000000bff0a7e24 */ /* 0x001fca000f8e00ff */
[----:B------:R-:W-:-:S04]  /*19f0*/  SHF.L.U32 R10, R10, 0x1f, RZ ;  /* 0x0000001f0a0a7819 */ /* 0x000fc800000006ff */
[----:B------:R0:W2:Y:S01]  /*1a00*/  SYNCS.PHASECHK.TRANS64.TRYWAIT P0, [UR4], R10 ;  /* 0x0000000aff0075a7 */ /* 0x0000a20008000144 */
[----:B------:R-:W-:Y:S05]  /*1a10*/  @!P1 BRA `(.L_x_17) ;  /* 0x0000000000049947 */ /* 0x000fea0003800000 */
[----:B------:R-:W-:Y:S01]  /*1a20*/  BPT.TRAP 0x1 ;  /* 0x000000040000795c */ /* 0x000fe20000300000 */
.L_x_17:
[----:B--2---:R-:W-:Y:S05]  /*1a30*/  @P0 BRA `(.L_x_18) ;  /* 0x0000000000080947 */ /* 0x004fea0003800000 */
[----:B------:R-:W2:Y:S02]  /*1a40*/  SYNCS.PHASECHK.TRANS64.TRYWAIT P0, [UR4], R10 ;  /* 0x0000000aff0075a7 */ /* 0x000ea40008000144 */
[----:B--2---:R-:W-:Y:S05]  /*1a50*/  @!P0 BRA `(.L_x_19) ;  /* 0x0000007400888947 */ /* 0x004fea0003800000 */
.L_x_18:
[----:B------:R-:W-:Y:S01]  /*1a60*/  UIADD3 UR4, UR8, 0x180, URZ ;  /* 0x0000018008047890 */ /* 0x000fe2000fffe03f */
[----:B------:R-:W-:Y:S01]  /*1a70*/  WARPGROUP.ARRIVE ;  /* 0x00000000000079c5 */ /* 0x000fe20000000000 */
[----:B------:R-:W-:Y:S01]  /*1a80*/  UIADD3 UR5, UR8, 0x4180, URZ ;  /* 0x0000418008057890 */ /* 0x000fe2000fffe03f */
[----:B------:R-:W-:Y:S01]  /*1a90*/  CS2R R18, SRZ ;  /* 0x0000000000127805 */ /* 0x000fe2000001ff00 */
[----:B------:R-:W-:Y:S01]  /*1aa0*/  USHF.R.U32.HI UR4, URZ, 0x4, UR4 ;  /* 0x000000043f047899 */ /* 0x000fe20008011604 */
[----:B------:R-:W-:Y:S01]  /*1ab0*/  CS2R R16, SRZ ;  /* 0x0000000000107805 */ /* 0x000fe2000001ff00 */
[----:B------:R-:W-:Y:S01]  /*1ac0*/  USHF.R.U32.HI UR5, URZ, 0x4, UR5 ;  /* 0x000000043f057899 */ /* 0x000fe20008011605 */
[----:B------:R-:W-:Y:S01]  /*1ad0*/  CS2R R20, SRZ ;  /* 0x0000000000147805 */ /* 0x000fe2000001ff00 */
[----:B------:R-:W-:Y:S01]  /*1ae0*/  ULOP3.LUT UR4, UR4, 0x3fff, URZ, 0xc0, !UPT ;  /* 0x00003fff04047892 */ /* 0x000fe2000f8ec03f */
[----:B------:R-:W-:Y:S01]  /*1af0*/  CS2R R22, SRZ ;  /* 0x0000000000167805 */ /* 0x000fe2000001ff00 */
[----:B------:R-:W-:Y:S01]  /*1b00*/  ULOP3.LUT UR5, UR5, 0x3fff, URZ, 0xc0, !UPT ;  /* 0x00003fff05057892 */ /* 0x000fe2000f8ec03f */
[----:B------:R-:W-:Y:S01]  /*1b10*/  CS2R R88, SRZ ;  /* 0x0000000000587805 */ /* 0x000fe2000001ff00 */
[----:B------:R-:W-:Y:S01]  /*1b20*/  ULOP3.LUT UR4, UR4, 0x10000, URZ, 0xfc, !UPT ;  /* 0x0001000004047892 */ /* 0x000fe2000f8efc3f */
[----:B------:R-:W-:Y:S01]  /*1b30*/  CS2R R90, SRZ ;  /* 0x00000000005a7805 */ /* 0x000fe2000001ff00 */
[----:B------:R-:W-:Y:S01]  /*1b40*/  ULOP3.LUT UR5, UR5, 0x10000, URZ, 0xfc, !UPT ;  /* 0x0001000005057892 */ /* 0x000fe2000f8efc3f */
[----:B------:R-:W-:Y:S01]  /*1b50*/  CS2R R92, SRZ ;  /* 0x00000000005c7805 */ /* 0x000fe2000001ff00 */
[----:B------:R-:W-:Y:S01]  /*1b60*/  ULEA UR16, UR9, UR4, 0x8 ;  /* 0x0000000409107291 */ /* 0x000fe2000f8e403f */
[----:B------:R-:W-:Y:S01]  /*1b70*/  CS2R R94, SRZ ;  /* 0x00000000005e7805 */ /* 0x000fe2000001ff00 */
[----:B------:R-:W-:Y:S01]  /*1b80*/  ULEA UR18, UR9, UR5, 0x9 ;  /* 0x0000000509127291 */ /* 0x000fe2000f8e483f */
[----:B------:R-:W-:Y:S01]  /*1b90*/  CS2R R96, SRZ ;  /* 0x0000000000607805 */ /* 0x000fe2000001ff00 */
[----:B------:R-:W-:Y:S01]  /*1ba0*/  UMOV UR17, 0x80000020 ;  /* 0x8000002000117882 */ /* 0x000fe20000000000 */
[----:B------:R-:W-:Y:S01]  /*1bb0*/  UMOV UR19, 0x80000020 ;  /* 0x8000002000137882 */ /* 0x000fe20000000000 */
[----:B------:R-:W-:Y:S01]  /*1bc0*/  ULDC UR5, c[0x0][0x50c] ;  /* 0x0001430000057ab9 */ /* 0x000fe20000000800 */
[----:B------:R-:W-:Y:S01]  /*1bd0*/  UMOV UR4, 0x2 ;  /* 0x0000000200047882 */ /* 0x000fe20000000000 */
[----:B------:R-:W-:Y:S01]  /*1be0*/  UISETP.NE.AND UP0, UPT, UR5, 0x2, UPT ;  /* 0x000000020500788c */ /* 0x000fe2000bf05270 */
[----:B------:R-:W-:-:S02]  /*1bf0*/  CS2R R98, SRZ ;  /* 0x0000000000627805 */ /* 0x000fc4000001ff00 */
[----:B------:R-:W-:Y:S01]  /*1c00*/  CS2R R100, SRZ ;  /* 0x0000000000647805 */ /* 0x000fe2000001ff00 */
[----:B------:R-:W-:Y:S01]  /*1c10*/  QGMMA.64x128x32.F32.E5M2.E5M2 R24, gdesc[UR16], RZ, !UPT ;  /* 0x01e00000101879f3 */ /* 0x000fe2000c7038ff */
[----:B------:R-:W-:Y:S01]  /*1c20*/  USEL UR5, URZ, 0x1, UP0 ;  /* 0x000000013f057887 */ /* 0x000fe20008000000 */
[----:B------:R-:W-:Y:S01]  /*1c30*/  CS2R R102, SRZ ;  /* 0x0000000000667805 */ /* 0x000fe2000001ff00 */
[----:B------:R-:W-:Y:S01]  /*1c40*/  UIADD3 UR16, UR16, 0x2, URZ ;  /* 0x0000000210107890 */ /* 0x000fe2000fffe03f */
[----:B------:R-:W-:Y:S01]  /*1c50*/  CS2R R104, SRZ ;  /* 0x0000000000687805 */ /* 0x000fe2000001ff00 */
[----:B------:R-:W-:Y:S01]  /*1c60*/  UIADD3 UR18, UR18, 0x2, URZ ;  /* 0x0000000212127890 */ /* 0x000fe2000fffe03f */
[----:B------:R-:W-:Y:S02]  /*1c70*/  CS2R R106, SRZ ;  /* 0x00000000006a7805 */ /* 0x000fe4000001ff00 */
[----:B------:R-:W-:Y:S01]  /*1c80*/  ISETP.NE.AND P0, PT, RZ, UR5, PT ;  /* 0x00000005ff007c0c */ /* 0x000fe2000bf05270 */
[----:B------:R-:W-:Y:S01]  /*1c90*/  UMOV UR17, 0x80000020 ;  /* 0x8000002000117882 */ /* 0x000fe20000000000 */
[----:B------:R-:W-:Y:S01]  /*1ca0*/  UMOV UR19, 0x80000020 ;  /* 0x8000002000137882 */ /* 0x000fe20000000000 */
        /* <DEDUP_REMOVED lines=18> */
[----:B------:R-:W-:Y:S01]  /*1dd0*/  QGMMA.64x128x32.F32.E5M2.E5M2 R24, gdesc[UR16], R24, gsb0 ;  /* 0x01e00000101879f3 */ /* 0x000fe20008003818 */
[----:B------:R-:W-:Y:S05]  /*1de0*/  @!P0 BRA `(.L_x_20) ;  /* 0x0000000400088947 */ /* 0x000fea0003800000 */
[----:B------:R-:W-:Y:S02]  /*1df0*/  WARPGROUP.DEPBAR.LE gsb0, 0x0 ;  /* 0x00008000000079c5 */ /* 0x000fe40000010000 */
[----:B------:R-:W-:-:S01]  /*1e00*/  FADD R143, RZ, R24 ;  /* 0x00000018ff8f7221 */ /* 0x000fc20000000000 */
[----:B------:R-:W-:Y:S01]  /*1e10*/  FADD R142, RZ, R25 ;  /* 0x00000019ff8e7221 */ /* 0x000fe20000000000 */
        /* <DEDUP_REMOVED lines=62> */
[----:B------:R-:W-:-:S06]  /*2200*/  UMOV UR4, URZ ;  /* 0x0000003f00047c82 */ /* 0x000fcc0008000000 */
.L_x_20:
[----:B------:R-:W-:-:S04]  /*2210*/  UIADD3 UR12, UR9, 0x1, URZ ;  /* 0x00000001090c7890 */ /* 0x000fc8000fffe03f */
[----:B------:R-:W-:-:S04]  /*2220*/  UISETP.NE.AND UP0, UPT, UR12, 0x4, UPT ;  /* 0x000000040c00788c */ /* 0x000fc8000bf05270 */
[----:B------:R-:W-:Y:S02]  /*2230*/  USEL UR6, URZ, 0x1, UP0 ;  /* 0x000000013f067887 */ /* 0x000fe40008000000 */
[----:B------:R-:W-:Y:S02]  /*2240*/  USEL UR12, UR12, URZ, UP0 ;  /* 0x0000003f0c0c7287 */ /* 0x000fe40008000000 */
[----:B------:R-:W-:-:S06]  /*2250*/  ULOP3.LUT UR6, UR11, UR6, URZ, 0x3c, !UPT ;  /* 0x000000060b067292 */ /* 0x000fcc000f8e3c3f */
[----:B------:R-:W-:Y:S01]  /*2260*/  IMAD.U32 R147, RZ, RZ, UR6 ;  /* 0x00000006ff937e24 */ /* 0x000fe2000f8e00ff */
[----:B------:R-:W-:-:S06]  /*2270*/  UMOV UR6, 0x1 ;  /* 0x0000000100067882 */ /* 0x000fcc0000000000 */
.L_x_15:
[----:B------:R-:W-:-:S06]  /*2280*/  UISETP.GE.AND UP0, UPT, UR10, 0x1, UPT ;  /* 0x000000010a00788c */ /* 0x000fcc000bf06270 */
[----:B------:R-:W-:-:S13]  /*2290*/  PLOP3.LUT P0, PT, PT, PT, UP0, 0x80, 0x0 ;  /* 0x000000000000781c */ /* 0x000fda0003f0f008 */
[----:B------:R-:W-:Y:S05]  /*22a0*/  @!P0 BRA `(.L_x_21) ;  /* 0x00000008000c8947 */ /* 0x000fea0003800000 */
[----:B0-2---:R-:W-:Y:S01]  /*22b0*/  IMAD.U32 R10, RZ, RZ, UR10 ;  /* 0x0000000aff0a7e24 */ /* 0x005fe2000f8e00ff */
[----:B------:R-:W-:Y:S01]  /*22c0*/  UMOV UR15, UR9 ;  /* 0x00000009000f7c82 */ /* 0x000fe20008000000 */
[----:B------:R-:W-:-:S05]  /*22d0*/  ULDC UR24, c[0x0][0x50c] ;  /* 0x0001430000187ab9 */ /* 0x000fca0000000800 */
.L_x_29:
[----:B------:R-:W-:-:S06]  /*22e0*/  UISETP.NE.AND UP0, UPT, UR25, 0x3, UPT ;  /* 0x000000031900788c */ /* 0x000fcc000bf05270 */
[----:B------:R-:W-:-:S13]  /*22f0*/  PLOP3.LUT P1, PT, PT, PT, UP0, 0x80, 0x0 ;  /* 0x000000000000781c */ /* 0x000fda0003f2f008 */
[----:B0-2---:R-:W-:Y:S05]  /*2300*/  @!P1 BRA `(.L_x_22) ;  /* 0x0000000000049947 */ /* 0x005fea0003800000 */
[----:B------:R-:W-:Y:S01]  /*2310*/  BPT.TRAP 0x1 ;  /* 0x000000040000795c */ /* 0x000fe20000300000 */
.L_x_22:
[----:B------:R-:W-:Y:S01]  /*2320*/  ULEA UR16, UR12, UR8, 0x3 ;  /* 0x000000080c107291 */ /* 0x000fe2000f8e183f */
[----:B------:R-:W-:-:S08]  /*2330*/  SHF.L.U32 R11, R147, 0x1f, RZ ;  /* 0x0000001f930b7819 */ /* 0x000fd000000006ff */
[----:B------:R0:W2:Y:S01]  /*2340*/  SYNCS.PHASECHK.TRANS64.TRYWAIT P0, [UR16], R11 ;  /* 0x0000000bff0075a7 */ /* 0x0000a20008000150 */
[----:B------:R-:W-:Y:S05]  /*2350*/  @!P1 BRA `(.L_x_23) ;  /* 0x0000000000049947 */ /* 0x000fea0003800000 */
[----:B------:R-:W-:Y:S01]  /*2360*/  BPT.TRAP 0x1 ;  /* 0x000000040000795c */ /* 0x000fe20000300000 */
.L_x_23:
[----:B--2---:R-:W-:Y:S05]  /*2370*/  @P0 BRA `(.L_x_24) ;  /* 0x0000000000080947 */ /* 0x004fea0003800000 */
[----:B------:R-:W2:Y:S02]  /*2380*/  SYNCS.PHASECHK.TRANS64.TRYWAIT P0, [UR16], R11 ;  /* 0x0000000bff0075a7 */ /* 0x000ea40008000150 */
[----:B--2---:R-:W-:Y:S05]  /*2390*/  @!P0 BRA `(.L_x_25) ;  /* 0x0000006c00508947 */ /* 0x004fea0003800000 */
.L_x_24:
[----:B------:R-:W-:Y:S01]  /*23a0*/  UIADD3 UR16, UR8, 0x180, URZ ;  /* 0x0000018008107890 */ /* 0x000fe2000fffe03f */
[----:B------:R-:W-:Y:S01]  /*23b0*/  WARPGROUP.ARRIVE ;  /* 0x00000000000079c5 */ /* 0x000fe20000000000 */
[----:B------:R-:W-:Y:S02]  /*23c0*/  UIADD3 UR17, UR8, 0x4180, URZ ;  /* 0x0000418008117890 */ /* 0x000fe4000fffe03f */
[----:B------:R-:W-:Y:S02]  /*23d0*/  USHF.R.U32.HI UR16, URZ, 0x4, UR16 ;  /* 0x000000043f107899 */ /* 0x000fe40008011610 */
[----:B------:R-:W-:Y:S02]  /*23e0*/  USHF.R.U32.HI UR17, URZ, 0x4, UR17 ;  /* 0x000000043f117899 */ /* 0x000fe40008011611 */
[----:B------:R-:W-:Y:S02]  /*23f0*/  UISETP.NE.AND UP0, UPT, UR5, URZ, UPT ;  /* 0x0000003f0500728c */ /* 0x000fe4000bf05270 */
[----:B------:R-:W-:-:S02]  /*2400*/  ULOP3.LUT UR16, UR16, 0x3fff, URZ, 0xc0, !UPT ;  /* 0x00003fff10107892 */ /* 0x000fc4000f8ec03f */
[----:B------:R-:W-:Y:S02]  /*2410*/  ULOP3.LUT UR17, UR17, 0x3fff, URZ, 0xc0, !UPT ;  /* 0x00003fff11117892 */ /* 0x000fe4000f8ec03f */
[----:B------:R-:W-:Y:S02]  /*2420*/  USEL UR6, UR6, URZ, !UP0 ;  /* 0x0000003f06067287 */ /* 0x000fe4000c000000 */
[----:B------:R-:W-:Y:S02]  /*2430*/  ULOP3.LUT UR16, UR16, 0x10000, URZ, 0xfc, !UPT ;  /* 0x0001000010107892 */ /* 0x000fe4000f8efc3f */
[----:B------:R-:W-:Y:S02]  /*2440*/  ULOP3.LUT UR17, UR17, 0x10000, URZ, 0xfc, !UPT ;  /* 0x0001000011117892 */ /* 0x000fe4000f8efc3f */
[----:B------:R-:W-:Y:S02]  /*2450*/  UISETP.NE.U32.AND UP0, UPT, UR6, URZ, UPT ;  /* 0x0000003f0600728c */ /* 0x000fe4000bf05070 */
[----:B------:R-:W-:-:S02]  /*2460*/  ULEA UR16, UR12, UR16, 0x8 ;  /* 0x000000100c107291 */ /* 0x000fc4000f8e403f */
[----:B------:R-:W-:Y:S01]  /*2470*/  ULEA UR18, UR12, UR17, 0x9 ;  /* 0x000000110c127291 */ /* 0x000fe2000f8e483f */
[----:B------:R-:W-:Y:S02]  /*2480*/  UMOV UR19, 0x80000020 ;  /* 0x8000002000137882 */ /* 0x000fe40000000000 */
[----:B------:R-:W-:Y:S01]  /*2490*/  UMOV UR17, 0x80000020 ;  /* 0x8000002000117882 */ /* 0x000fe20000000000 */
[----:B------:R-:W-:-:S05]  /*24a0*/  UIADD3 UR4, UR4, 0x2, URZ ;  /* 0x0000000204047890 */ /* 0x000fca000fffe03f */
[----:B------:R-:W-:Y:S01]  /*24b0*/  QGMMA.64x128x32.F32.E5M2.E5M2 R24, gdesc[UR16], R24, UP0 ;  /* 0x01e00000101879f3 */ /* 0x000fe2000bf03818 */
[----:B------:R-:W-:Y:S02]  /*24c0*/  UIADD3 UR16, UR16, 0x2, URZ ;  /* 0x0000000210107890 */ /* 0x000fe4000fffe03f */
[----:B------:R-:W-:Y:S01]  /*24d0*/  UIADD3 UR18, UR18, 0x2, URZ ;  /* 0x0000000212127890 */ /* 0x000fe2000fffe03f */
[----:B------:R-:W-:Y:S01]  /*24e0*/  UMOV UR17, 0x80000020 ;  /* 0x8000002000117882 */ /* 0x000fe20000000000 */
[----:B------:R-:W-:Y:S01]  /*24f0*/  UMOV UR19, 0x80000020 ;  /* 0x8000002000137882 */ /* 0x000fe20000000000 */
[----:B------:R-:W-:-:S04]  /*2500*/  UISETP.NE.AND UP0, UPT, UR4, UR24, UPT ;  /* 0x000000180400728c */ /* 0x000fc8000bf05270 */
[----:B------:R-:W-:-:S06]  /*2510*/  USEL UR5, URZ, 0x1, UP0 ;  /* 0x000000013f057887 */ /* 0x000fcc0008000000 */
[----:B------:R-:W-:Y:S01]  /*2520*/  ISETP.NE.AND P0, PT, RZ, UR5, PT ;  /* 0x00000005ff007c0c */ /* 0x000fe2000bf05270 */
[----:B------:R-:W-:Y:S03]  /*2530*/  QGMMA.64x128x32.F32.E5M2.E5M2 R24, gdesc[UR16], R24, gsb0 ;  /* 0x01e00000101879f3 */ /* 0x000fe60008003818 */
[----:B------:R-:W-:-:S09]  /*2540*/  WARPGROUP.DEPBAR.LE gsb0, 0x1 ;  /* 0x00008000000079c5 */ /* 0x000fd20000010100 */
[----:B------:R-:W-:Y:S05]  /*2550*/  @!P0 BRA `(.L_x_26) ;  /* 0x0000000400088947 */ /* 0x000fea0003800000 */
[----:B------:R-:W-:Y:S02]  /*2560*/  WARPGROUP.DEPBAR.LE gsb0, 0x0 ;  /* 0x00008000000079c5 */ /* 0x000fe40000010000 */
[----:B------:R-:W-:-:S01]  /*2570*/  FADD R143, R24, R143 ;  /* 0x0000008f188f7221 */ /* 0x000fc20000000000 */
[----:B------:R-:W-:Y:S01]  /*2580*/  FADD R142, R25, R142 ;  /* 0x0000008e198e7221 */ /* 0x000fe20000000000 */
        /* <DEDUP_REMOVED lines=62> */
[----:B------:R-:W-:-:S06]  /*2970*/  UMOV UR4, URZ ;  /* 0x0000003f00047c82 */ /* 0x000fcc0008000000 */
.L_x_26:
[----:B------:R-:W-:Y:S05]  /*2980*/  @!P1 BRA `(.L_x_27) ;  /* 0x0000000000049947 */ /* 0x000fea0003800000 */
[----:B------:R-:W-:Y:S01]  /*2990*/  BPT.TRAP 0x1 ;  /* 0x000000040000795c */ /* 0x000fe20000300000 */
.L_x_27:
[----:B------:R-:W-:Y:S02]  /*29a0*/  UISETP.GT.U32.AND UP0, UPT, UR13, 0x1, UPT ;  /* 0x000000010d00788c */ /* 0x000fe4000bf04070 */
[----:B------:R-:W-:-:S04]  /*29b0*/  ULEA UR6, UR15, UR8, 0x3 ;  /* 0x000000080f067291 */ /* 0x000fc8000f8e183f */
[----:B------:R-:W-:Y:S01]  /*29c0*/  UIADD3 UR6, UR6, 0x20, URZ ;  /* 0x0000002006067890 */ /* 0x000fe2000fffe03f */
[----:B------:R-:W-:-:S03]  /*29d0*/  PLOP3.LUT P0, PT, PT, PT, UP0, 0x80, 0x0 ;  /* 0x000000000000781c */ /* 0x000fc60003f0f008 */
[----:B------:R-:W-:-:S09]  /*29e0*/  UPRMT UR6, URZ, 0x654, UR6 ;  /* 0x000006543f067896 */ /* 0x000fd20008000006 */
[----:B------:R-:W-:Y:S01]  /*29f0*/  SYNCS.ARRIVE.TRANS64.RED.A1T0 RZ, [UR6], RZ ;  /* 0x000000ffffff79a7 */ /* 0x000fe20008100406 */
[----:B------:R-:W-:Y:S05]  /*2a00*/  @P0 BRA `(.L_x_28) ;  /* 0x0000000000040947 */ /* 0x000fea0003800000 */
[----:B------:R-:W-:Y:S01]  /*2a10*/  BPT.TRAP 0x1 ;  /* 0x000000040000795c */ /* 0x000fe20000300000 */
.L_x_28:
[----:B------:R-:W-:Y:S01]  /*2a20*/  UIADD3 UR12, UR12, 0x1, URZ ;  /* 0x000000010c0c7890 */ /* 0x000fe2000fffe03f */
[C---:B------:R-:W-:Y:S01]  /*2a30*/  ISETP.GT.AND P0, PT, R10.reuse, 0x1, PT ;  /* 0x000000010a00780c */ /* 0x040fe20003f04270 */
[----:B------:R-:W-:Y:S01]  /*2a40*/  UIADD3 UR15, UR15, 0x1, URZ ;  /* 0x000000010f0f7890 */ /* 0x000fe2000fffe03f */
[----:B------:R-:W-:Y:S01]  /*2a50*/  VIADD R10, R10, 0xffffffff ;  /* 0xffffffff0a0a7836 */ /* 0x000fe20000000000 */
[----:B------:R-:W-:Y:S02]  /*2a60*/  UISETP.NE.AND UP0, UPT, UR12, 0x4, UPT ;  /* 0x000000040c00788c */ /* 0x000fe4000bf05270 */
[----:B------:R-:W-:Y:S02]  /*2a70*/  UISETP.NE.AND UP1, UPT, UR15, 0x4, UPT ;  /* 0x000000040f00788c */ /* 0x000fe4000bf25270 */
[----:B------:R-:W-:Y:S02]  /*2a80*/  USEL UR6, URZ, 0x1, UP0 ;  /* 0x000000013f067887 */ /* 0x000fe40008000000 */
[----:B------:R-:W-:-:S02]  /*2a90*/  USEL UR12, UR12, URZ, UP0 ;  /* 0x0000003f0c0c7287 */ /* 0x000fc40008000000 */
[----:B------:R-:W-:Y:S02]  /*2aa0*/  USEL UR15, UR15, URZ, UP1 ;  /* 0x0000003f0f0f7287 */ /* 0x000fe40008800000 */
[----:B------:R-:W-:Y:S01]  /*2ab0*/  LOP3.LUT R147, R147, UR6, RZ, 0x3c, !PT ;  /* 0x0000000693937c12 */ /* 0x000fe2000f8e3cff */
[----:B------:R-:W-:Y:S01]  /*2ac0*/  UMOV UR6, 0x1 ;  /* 0x0000000100067882 */ /* 0x000fe20000000000 */
[----:B------:R-:W-:Y:S08]  /*2ad0*/  @P0 BRA `(.L_x_29) ;  /* 0xfffffff800000947 */ /* 0x000ff0000383ffff */
.L_x_21:
[----:B------:R-:W-:Y:S01]  /*2ae0*/  UISETP.NE.AND UP0, UPT, UR4, URZ, UPT ;  /* 0x0000003f0400728c */ /* 0x000fe2000bf05270 */
[----:B0-2---:R-:W0:Y:S03]  /*2af0*/  LDC R10, c[0x0][0x28c] ;  /* 0x0000a300ff0a7b82 */ /* 0x005e260000000800 */
[----:B------:R-:W-:-:S06]  /*2b00*/  USEL UR4, URZ, 0x1, !UP0 ;  /* 0x000000013f047887 */ /* 0x000fcc000c000000 */
[----:B------:R-:W-:-:S13]  /*2b10*/  ISETP.NE.AND P0, PT, RZ, UR4, PT ;  /* 0x00000004ff007c0c */ /* 0x000fda000bf05270 */
[----:B------:R-:W-:Y:S05]  /*2b20*/  @!P0 BRA `(.L_x_30) ;  /* 0x0000000400048947 */ /* 0x000fea0003800000 */
[----:B------:R-:W-:Y:S02]  /*2b30*/  WARPGROUP.DEPBAR.LE gsb0, 0x0 ;  /* 0x00008000000079c5 */ /* 0x000fe40000010000 */
[----:B------:R-:W-:Y:S01]  /*2b40*/  FADD R143, R24, R143 ;  /* 0x0000008f188f7221 */ /* 0x000fe20000000000 */
        /* <DEDUP_REMOVED lines=62> */
[----:B------:R-:W-:-:S07]  /*2f30*/  FADD R18, R18, R87 ;  /* 0x0000005712127221 */ /* 0x000fce0000000000 */
.L_x_30:
[----:B0-----:R-:W-:Y:S01]  /*2f40*/  ISETP.GE.AND P0, PT, R10, 0x1, PT ;  /* 0x000000010a00780c */ /* 0x001fe20003f06270 */
[----:B------:R0:W-:Y:S01]  /*2f50*/  SYNCS.ARRIVE.TRANS64.A1T0 RZ, [R145+UR31], RZ ;  /* 0x000000ff91ff79a7 */ /* 0x0001e2000810001f */
[----:B------:R-:W-:-:S11]  /*2f60*/  WARPGROUP.DEPBAR.LE gsb0, 0x0 ;  /* 0x00008000000079c5 */ /* 0x000fd60000010000 */
[----:B------:R-:W-:Y:S05]  /*2f70*/  @!P0 BRA `(.L_x_31) ;  /* 0x0000000000388947 */ /* 0x000fea0003800000 */
[----:B------:R-:W-:-:S06]  /*2f80*/  UISETP.NE.AND UP0, UPT, UR25, 0x3, UPT ;  /* 0x000000031900788c */ /* 0x000fcc000bf05270 */
[----:B------:R-:W-:-:S13]  /*2f90*/  PLOP3.LUT P0, PT, PT, PT, UP0, 0x80, 0x0 ;  /* 0x000000000000781c */ /* 0x000fda0003f0f008 */
[----:B------:R-:W-:Y:S05]  /*2fa0*/  @!P0 BRA `(.L_x_32) ;  /* 0x0000000000048947 */ /* 0x000fea0003800000 */
[----:B------:R-:W-:Y:S01]  /*2fb0*/  BPT.TRAP 0x1 ;  /* 0x000000040000795c */ /* 0x000fe20000300000 */
.L_x_32:
[----:B------:R-:W-:Y:S02]  /*2fc0*/  UIADD3 UR4, UR10, UR9, URZ ;  /* 0x000000090a047290 */ /* 0x000fe4000fffe03f */
[----:B------:R-:W-:Y:S02]  /*2fd0*/  UISETP.GT.U32.AND UP0, UPT, UR13, 0x1, UPT ;  /* 0x000000010d00788c */ /* 0x000fe4000bf04070 */
[----:B------:R-:W-:-:S04]  /*2fe0*/  USHF.L.U32 UR4, UR4, 0x3, URZ ;  /* 0x0000000304047899 */ /* 0x000fc8000800063f */
[----:B------:R-:W-:Y:S01]  /*2ff0*/  ULOP3.LUT UR4, UR4, 0x18, URZ, 0xc0, !UPT ;  /* 0x0000001804047892 */ /* 0x000fe2000f8ec03f */
[----:B------:R-:W-:-:S03]  /*3000*/  PLOP3.LUT P0, PT, PT, PT, UP0, 0x80, 0x0 ;  /* 0x000000000000781c */ /* 0x000fc60003f0f008 */
[----:B------:R-:W-:-:S04]  /*3010*/  UIADD3 UR4, UR8, 0x20, UR4 ;  /* 0x0000002008047890 */ /* 0x000fc8000fffe004 */
[----:B------:R-:W-:-:S09]  /*3020*/  UPRMT UR4, URZ, 0x654, UR4 ;  /* 0x000006543f047896 */ /* 0x000fd20008000004 */
[----:B------:R-:W-:Y:S01]  /*3030*/  SYNCS.ARRIVE.TRANS64.RED.A1T0 RZ, [UR4], RZ ;  /* 0x000000ffffff79a7 */ /* 0x000fe20008100404 */
[----:B------:R-:W-:Y:S05]  /*3040*/  @P0 BRA `(.L_x_31) ;  /* 0x0000000000040947 */ /* 0x000fea0003800000 */
[----:B------:R-:W-:Y:S01]  /*3050*/  BPT.TRAP 0x1 ;  /* 0x000000040000795c */ /* 0x000fe20000300000 */
.L_x_31:
[----:B------:R-:W-:Y:S01]  /*3060*/  SHF.L.U32 R10, R144, 0x1f, RZ ;  /* 0x0000001f900a7819 */ /* 0x000fe200000006ff */
[----:B------:R-:W2:Y:S01]  /*3070*/  LDC R31, c[0x0][0x288] ;  /* 0x0000a200ff1f7b82 */ /* 0x000ea20000000800 */
[----:B------:R-:W-:Y:S02]  /*3080*/  IMAD.SHL.U32 R28, R5, 0x40, RZ ;  /* 0x00000040051c7824 */ /* 0x000fe400078e00ff */
[----:B------:R-:W3:Y:S02]  /*3090*/  SYNCS.PHASECHK.TRANS64.TRYWAIT P0, [R13+URZ+0x8], R10 ;  /* 0x0000080a0d0075a7 */ /* 0x000ee4000800017f */
[----:B---3--:R-:W-:Y:S05]  /*30a0*/  @!P0 BRA `(.L_x_33) ;  /* 0x0000006000248947 */ /* 0x008fea0003800000 */
.L_x_191:
[----:B------:R-:W-:Y:S01]  /*30b0*/  ULDC UR4, c[0x0][0x284] ;  /* 0x0000a10000047ab9 */ /* 0x000fe20000000800 */
[----:B------:R-:W-:Y:S01]  /*30c0*/  IMAD.SHL.U32 R30, R4, 0x80, RZ ;  /* 0x00000080041e7824 */ /* 0x000fe200078e00ff */
[----:B------:R-:W-:-:S04]  /*30d0*/  ISETP.GE.AND P0, PT, R28, UR4, PT ;  /* 0x000000041c007c0c */ /* 0x000fc8000bf06270 */
[----:B--2---:R-:W-:-:S13]  /*30e0*/  ISETP.GE.OR P0, PT, R30, R31, P0 ;  /* 0x0000001f1e00720c */ /* 0x004fda0000706670 */
[----:B------:R-:W-:Y:S05]  /*30f0*/  @P0 BRA `(.L_x_34) ;  /* 0x0000004400e00947 */ /* 0x000fea0003800000 */
[----:B------:R-:W2:Y:S01]  /*3100*/  LDC.64 R32, c[0x0][0x5c8] ;  /* 0x00017200ff207b82 */ /* 0x000ea20000000a00 */
[----:B------:R-:W-:Y:S01]  /*3110*/  IMAD.SHL.U32 R24, R12, 0x2, RZ ;  /* 0x000000020c187824 */ /* 0x000fe200078e00ff */
[----:B------:R-:W-:Y:S01]  /*3120*/  SHF.R.S32.HI R35, RZ, 0x1f, R0 ;  /* 0x0000001fff237819 */ /* 0x000fe20000011400 */
[----:B------:R-:W-:Y:S01]  /*3130*/  ULDC.64 UR4, c[0x0][0x5d0] ;  /* 0x0001740000047ab9 */ /* 0x000fe20000000a00 */
[----:B------:R-:W-:Y:S01]  /*3140*/  SHF.R.S32.HI R34, RZ, 0x1f, R30 ;  /* 0x0000001fff227819 */ /* 0x000fe2000001141e */
[----:B------:R-:W-:Y:S01]  /*3150*/  BSSY B0, `(.L_x_34) ;  /* 0x0000472000007945 */ /* 0x000fe20003800000 */
[--C-:B------:R-:W-:Y:S01]  /*3160*/  SHF.R.S32.HI R25, RZ, 0x1f, R24.reuse ;  /* 0x0000001fff197819 */ /* 0x100fe20000011418 */
[----:B------:R-:W-:Y:S02]  /*3170*/  IMAD R27, R35, UR4, RZ ;  /* 0x00000004231b7c24 */ /* 0x000fe4000f8e02ff */
[----:B---3--:R-:W-:-:S04]  /*3180*/  IMAD.WIDE.U32 R10, R0, UR4, R24 ;  /* 0x00000004000a7c25 */ /* 0x008fc8000f8e0018 */
[----:B------:R-:W-:Y:S01]  /*3190*/  IMAD R29, R0, UR5, R27 ;  /* 0x00000005001d7c24 */ /* 0x000fe2000f8e021b */
[----:B------:R-:W-:Y:S01]  /*31a0*/  IADD3 R10, P0, R30, R10, RZ ;  /* 0x0000000a1e0a7210 */ /* 0x000fe20007f1e0ff */
[----:B------:R-:W-:Y:S01]  /*31b0*/  IMAD.WIDE R26, R5, 0x40, R8 ;  /* 0x00000040051a7825 */ /* 0x000fe200078e0208 */
[----:B------:R-:W-:Y:S02]  /*31c0*/  ULDC.64 UR4, c[0x0][0x5c0] ;  /* 0x0001700000047ab9 */ /* 0x000fe40000000a00 */
[----:B------:R-:W-:Y:S01]  /*31d0*/  IADD3.X R11, R34, R11, R29, P0, !PT ;  /* 0x0000000b220b7210 */ /* 0x000fe200007fe41d */
[----:B------:R-:W-:Y:S02]  /*31e0*/  IMAD R29, R12, -0x2, R31 ;  /* 0xfffffffe0c1d7824 */ /* 0x000fe400078e021f */
[-C--:B--2---:R-:W-:Y:S02]  /*31f0*/  IMAD R4, R27, R32.reuse, RZ ;  /* 0x000000201b047224 */ /* 0x084fe400078e02ff */
[----:B------:R-:W-:-:S04]  /*3200*/  IMAD.WIDE.U32 R10, R26, R32, R10 ;  /* 0x000000201a0a7225 */ /* 0x000fc800078e000a */
[----:B------:R-:W-:Y:S01]  /*3210*/  IMAD R5, R26, R33, R4 ;  /* 0x000000211a057224 */ /* 0x000fe200078e0204 */
[----:B------:R-:W-:Y:S02]  /*3220*/  LEA R4, P0, R32, R10, 0x3 ;  /* 0x0000000a20047211 */ /* 0x000fe400078018ff */
[----:B------:R-:W-:Y:S01]  /*3230*/  IADD3 R10, P1, R10, UR4, RZ ;  /* 0x000000040a0a7c10 */ /* 0x000fe2000ff3e0ff */
[----:B------:R-:W-:Y:S01]  /*3240*/  IMAD.IADD R11, R11, 0x1, R5 ;  /* 0x000000010b0b7824 */ /* 0x000fe200078e0205 */
[----:B------:R-:W-:-:S04]  /*3250*/  IADD3 R4, P2, R4, UR4, RZ ;  /* 0x0000000404047c10 */ /* 0x000fc8000ff5e0ff */
[----:B------:R-:W-:Y:S01]  /*3260*/  LEA.HI.X R5, R32, R11, R33, 0x3, P0 ;  /* 0x0000000b20057211 */ /* 0x000fe200000f1c21 */
[----:B------:R-:W-:Y:S01]  /*3270*/  IMAD.IADD R32, R15, 0x1, -R28 ;  /* 0x000000010f207824 */ /* 0x000fe200078e0a1c */
[----:B-1---5:R-:W-:Y:S01]  /*3280*/  FSETP.NEU.AND P0, PT, R7, RZ, PT ;  /* 0x000000ff0700720b */ /* 0x022fe20003f0d000 */
[----:B------:R-:W-:Y:S01]  /*3290*/  IMAD.IADD R28, R29, 0x1, -R30 ;  /* 0x000000011d1c7824 */ /* 0x000fe200078e0a1e */
[----:B------:R-:W-:Y:S02]  /*32a0*/  IADD3.X R11, R11, UR5, RZ, P1, !PT ;  /* 0x000000050b0b7c10 */ /* 0x000fe40008ffe4ff */
[----:B------:R-:W-:-:S09]  /*32b0*/  IADD3.X R5, R5, UR5, RZ, P2, !PT ;  /* 0x0000000505057c10 */ /* 0x000fd200097fe4ff */
[----:B------:R-:W-:Y:S05]  /*32c0*/  @!P0 BRA `(.L_x_35) ;  /* 0x0000003400608947 */ /* 0x000fea0003800000 */
[----:B------:R-:W-:Y:S01]  /*32d0*/  ULDC.64 UR4, c[0x0][0x5b8] ;  /* 0x00016e0000047ab9 */ /* 0x000fe20000000a00 */
[----:B------:R-:W-:Y:S01]  /*32e0*/  ULDC.64 UR16, c[0x0][0x5a8] ;  /* 0x00016a0000107ab9 */ /* 0x000fe20000000a00 */
[----:B------:R-:W-:Y:S01]  /*32f0*/  IMAD.WIDE.U32 R24, R0, UR4, R24 ;  /* 0x0000000400187c25 */ /* 0x000fe2000f8e0018 */
[----:B------:R-:W-:Y:S03]  /*3300*/  BSSY B1, `(.L_x_36) ;  /* 0x0000010000017945 */ /* 0x000fe60003800000 */
[----:B------:R-:W-:Y:S01]  /*3310*/  IMAD R29, R35, UR4, RZ ;  /* 0x00000004231d7c24 */ /* 0x000fe2000f8e02ff */
[----:B------:R-:W-:-:S03]  /*3320*/  IADD3 R30, P0, R30, R24, RZ ;  /* 0x000000181e1e7210 */ /* 0x000fc60007f1e0ff */
[----:B------:R-:W-:Y:S01]  /*3330*/  IMAD R29, R0, UR5, R29 ;  /* 0x00000005001d7c24 */ /* 0x000fe2000f8e021d */
[----:B------:R-:W-:Y:S01]  /*3340*/  ULDC.64 UR4, c[0x0][0x5b0] ;  /* 0x00016c0000047ab9 */ /* 0x000fe20000000a00 */
[----:B------:R-:W-:-:S03]  /*3350*/  PRMT R0, RZ, 0x7610, R0 ;  /* 0x00007610ff007816 */ /* 0x000fc60000000000 */
[----:B------:R-:W-:Y:S01]  /*3360*/  IADD3.X R31, R34, R25, R29, P0, !PT ;  /* 0x00000019221f7210 */ /* 0x000fe200007fe41d */
[----:B------:R-:W-:Y:S01]  /*3370*/  IMAD R29, R27, UR4, RZ ;  /* 0x000000041b1d7c24 */ /* 0x000fe2000f8e02ff */
[----:B------:R-:W-:Y:S01]  /*3380*/  ISETP.GE.AND P0, PT, R32, 0x1, PT ;  /* 0x000000012000780c */ /* 0x000fe20003f06270 */
[----:B------:R-:W-:-:S03]  /*3390*/  IMAD.WIDE.U32 R24, R26, UR4, R30 ;  /* 0x000000041a187c25 */ /* 0x000fc6000f8e001e */
[----:B------:R-:W-:Y:S01]  /*33a0*/  ISETP.LT.OR P2, PT, R28, 0x1, !P0 ;  /* 0x000000011c00780c */ /* 0x000fe20004741670 */
[----:B------:R-:W-:Y:S01]  /*33b0*/  IMAD R29, R26, UR5, R29 ;  /* 0x000000051a1d7c24 */ /* 0x000fe2000f8e021d */
[----:B------:R-:W-:-:S04]  /*33c0*/  IADD3 R24, P1, R24, UR16, RZ ;  /* 0x0000001018187c10 */ /* 0x000fc8000ff3e0ff */
[----:B------:R-:W-:-:S07]  /*33d0*/  IADD3.X R25, R25, UR17, R29, P1, !PT ;  /* 0x0000001119197c10 */ /* 0x000fce0008ffe41d */
[----:B------:R-:W-:Y:S05]  /*33e0*/  @P2 BRA `(.L_x_37) ;  /* 0x0000000000042947 */ /* 0x000fea0003800000 */
[----:B------:R1:W5:Y:S02]  /*33f0*/  LDG.E.U8 R0, desc[UR22][R24.64] ;  /* 0x0000001618007981 */ /* 0x000364000c1e1100 */
.L_x_37:
[----:B------:R-:W-:Y:S05]  /*3400*/  BSYNC B1 ;  /* 0x0000000000017941 */ /* 0x000fea0003800000 */
.L_x_36:
[----:B-----5:R-:W-:Y:S01]  /*3410*/  LOP3.LUT R0, R0, 0xff, RZ, 0xc0, !PT ;  /* 0x000000ff00007812 */ /* 0x020fe200078ec0ff */
[----:B------:R-:W-:Y:S01]  /*3420*/  BSSY B1, `(.L_x_38) ;  /* 0x000000b000017945 */ /* 0x000fe20003800000 */
[----:B------:R-:W-:Y:S02]  /*3430*/  ISETP.LT.OR P3, PT, R28, 0x2, !P0 ;  /* 0x000000021c00780c */ /* 0x000fe40004761670 */
[----:B------:R-:W-:-:S05]  /*3440*/  F2FP.F16.E5M2.UNPACK_B R0, R0 ;  /* 0x00000000ff00723e */ /* 0x000fca00020004ff */
[----:B------:R-:W-:-:S05]  /*3450*/  HADD2.F32 R0, -RZ, R0.H0_H0 ;  /* 0x20000000ff007230 */ /* 0x000fca0000004100 */
[----:B------:R-:W-:-:S04]  /*3460*/  FMUL R0, R0, R7 ;  /* 0x0000000700007220 */ /* 0x000fc80000400000 */
[----:B------:R-:W-:-:S05]  /*3470*/  FFMA R0, R143, R6, R0 ;  /* 0x000000068f007223 */ /* 0x000fca0000000000 */
[----:B------:R-:W-:Y:S02]  /*3480*/  F2FP.SATFINITE.E5M2.F32.PACK_AB_MERGE_C R29, RZ, R0, RZ ;  /* 0x00000000ff1d723e */ /* 0x000fe400048060ff */
[----:B------:R-:W-:-:S03]  /*3490*/  PRMT R0, RZ, 0x7610, R0 ;  /* 0x00007610ff007816 */ /* 0x000fc60000000000 */
[----:B------:R2:W-:Y:S01]  /*34a0*/  @!P2 STG.E.U8 desc[UR22][R10.64], R29 ;  /* 0x0000001d0a00a986 */ /* 0x0005e2000c101116 */
[----:B------:R-:W-:Y:S05]  /*34b0*/  @P3 BRA `(.L_x_39) ;  /* 0x0000000000043947 */ /* 0x000fea0003800000 */
[----:B------:R3:W5:Y:S02]  /*34c0*/  LDG.E.U8 R0, desc[UR22][R24.64+0x1] ;  /* 0x0000011618007981 */ /* 0x000764000c1e1100 */
.L_x_39:
[----:B------:R-:W-:Y:S05]  /*34d0*/  BSYNC B1 ;  /* 0x0000000000017941 */ /* 0x000fea0003800000 */
.L_x_38:
[----:B-----5:R-:W-:Y:S01]  /*34e0*/  LOP3.LUT R0, R0, 0xff, RZ, 0xc0, !PT ;  /* 0x000000ff00007812 */ /* 0x020fe200078ec0ff */
[----:B------:R-:W-:Y:S01]  /*34f0*/  BSSY B1, `(.L_x_40) ;  /* 0x0000013000017945 */ /* 0x000fe20003800000 */
[----:B--2---:R-:W-:Y:S02]  /*3500*/  IADD3 R29, P1, R26, 0x8, RZ ;  /* 0x000000081a1d7810 */ /* 0x004fe40007f3e0ff */
[----:B------:R-:W-:-:S03]  /*3510*/  F2FP.F16.E5M2.UNPACK_B R0, R0 ;  /* 0x00000000ff00723e */ /* 0x000fc600020004ff */
[----:B------:R-:W-:Y:S01]  /*3520*/  IMAD.X R26, RZ, RZ, R27, P1 ;  /* 0x000000ffff1a7224 */ /* 0x000fe200008e061b */
[----:B------:R-:W-:Y:S01]  /*3530*/  ISETP.GE.AND P1, PT, R32, 0x9, PT ;  /* 0x000000092000780c */ /* 0x000fe20003f26270 */
[----:B------:R-:W-:Y:S02]  /*3540*/  HADD2.F32 R0, -RZ, R0.H0_H0 ;  /* 0x20000000ff007230 */ /* 0x000fe40000004100 */
[----:B------:R-:W-:Y:S01]  /*3550*/  IMAD R26, R26, UR4, RZ ;  /* 0x000000041a1a7c24 */ /* 0x000fe2000f8e02ff */
[----:B------:R-:W-:Y:S01]  /*3560*/  ISETP.LT.OR P4, PT, R28, 0x1, !P1 ;  /* 0x000000011c00780c */ /* 0x000fe20004f81670 */
[----:B------:R-:W-:-:S04]  /*3570*/  IMAD.WIDE.U32 R30, R29, UR4, R30 ;  /* 0x000000041d1e7c25 */ /* 0x000fc8000f8e001e */
[----:B------:R-:W-:Y:S01]  /*3580*/  FMUL R27, R0, R7 ;  /* 0x00000007001b7220 */ /* 0x000fe20000400000 */
[----:B------:R-:W-:Y:S01]  /*3590*/  PRMT R0, RZ, 0x7610, R0 ;  /* 0x00007610ff007816 */ /* 0x000fe20000000000 */
[----:B------:R-:W-:Y:S02]  /*35a0*/  IMAD R29, R29, UR5, R26 ;  /* 0x000000051d1d7c24 */ /* 0x000fe4000f8e021a */
[----:B------:R-:W-:Y:S01]  /*35b0*/  FFMA R27, R142, R6, R27 ;  /* 0x000000068e1b7223 */ /* 0x000fe2000000001b */
[----:B------:R-:W-:-:S04]  /*35c0*/  IADD3 R26, P2, R30, UR16, RZ ;  /* 0x000000101e1a7c10 */ /* 0x000fc8000ff5e0ff */
[----:B------:R-:W-:Y:S02]  /*35d0*/  F2FP.SATFINITE.E5M2.F32.PACK_AB_MERGE_C R33, RZ, R27, RZ ;  /* 0x0000001bff21723e */ /* 0x000fe400048060ff */
[----:B------:R-:W-:-:S03]  /*35e0*/  IADD3.X R27, R31, UR17, R29, P2, !PT ;  /* 0x000000111f1b7c10 */ /* 0x000fc600097fe41d */
[----:B------:R2:W-:Y:S01]  /*35f0*/  @!P3 STG.E.U8 desc[UR22][R10.64+0x1], R33 ;  /* 0x000001210a00b986 */ /* 0x0005e2000c101116 */
[----:B------:R-:W-:Y:S05]  /*3600*/  @P4 BRA `(.L_x_41) ;  /* 0x0000000000044947 */ /* 0x000fea0003800000 */
[----:B------:R4:W5:Y:S02]  /*3610*/  LDG.E.U8 R0, desc[UR22][R26.64] ;  /* 0x000000161a007981 */ /* 0x000964000c1e1100 */
.L_x_41:
[----:B------:R-:W-:Y:S05]  /*3620*/  BSYNC B1 ;  /* 0x0000000000017941 */ /* 0x000fea0003800000 */
.L_x_40:
        /* <DEDUP_REMOVED lines=12> */
.L_x_43:
[----:B------:R-:W-:Y:S05]  /*36f0*/  BSYNC B1 ;  /* 0x0000000000017941 */ /* 0x000fea0003800000 */
.L_x_42:
[----:B-----5:R-:W-:Y:S01]  /*3700*/  LOP3.LUT R0, R0, 0xff, RZ, 0xc0, !PT ;  /* 0x000000ff00007812 */ /* 0x020fe200078ec0ff */
[----:B------:R-:W-:Y:S01]  /*3710*/  BSSY B1, `(.L_x_44) ;  /* 0x000000b000017945 */ /* 0x000fe20003800000 */
[----:B------:R-:W-:Y:S02]  /*3720*/  ISETP.LT.OR P3, PT, R28, 0x9, !P0 ;  /* 0x000000091c00780c */ /* 0x000fe40004761670 */
[----:B------:R-:W-:-:S05]  /*3730*/  F2FP.F16.E5M2.UNPACK_B R0, R0 ;  /* 0x00000000ff00723e */ /* 0x000fca00020004ff */
[----:B------:R-:W-:-:S05]  /*3740*/  HADD2.F32 R0, -RZ, R0.H0_H0 ;  /* 0x20000000ff007230 */ /* 0x000fca0000004100 */
[----:B0-----:R-:W-:Y:S01]  /*3750*/  FMUL R29, R0, R7 ;  /* 0x00000007001d7220 */ /* 0x001fe20000400000 */
[----:B------:R-:W-:-:S03]  /*3760*/  PRMT R0, RZ, 0x7610, R0 ;  /* 0x00007610ff007816 */ /* 0x000fc60000000000 */
[----:B------:R-:W-:-:S05]  /*3770*/  FFMA R29, R140, R6, R29 ;  /* 0x000000068c1d7223 */ /* 0x000fca000000001d */
[----:B------:R-:W-:-:S05]  /*3780*/  F2FP.SATFINITE.E5M2.F32.PACK_AB_MERGE_C R29, RZ, R29, RZ ;  /* 0x0000001dff1d723e */ /* 0x000fca00048060ff */
[----:B------:R0:W-:Y:S01]  /*3790*/  @!P2 STG.E.U8 desc[UR22][R4.64+0x1], R29 ;  /* 0x0000011d0400a986 */ /* 0x0001e2000c101116 */
[----:B------:R-:W-:Y:S05]  /*37a0*/  @P3 BRA `(.L_x_45) ;  /* 0x0000000000043947 */ /* 0x000fea0003800000 */
[----:B------:R0:W5:Y:S02]  /*37b0*/  LDG.E.U8 R0, desc[UR22][R24.64+0x8] ;  /* 0x0000081618007981 */ /* 0x000164000c1e1100 */
.L_x_45:
[----:B------:R-:W-:Y:S05]  /*37c0*/  BSYNC B1 ;  /* 0x0000000000017941 */ /* 0x000fea0003800000 */
.L_x_44:
[----:B-----5:R-:W-:Y:S01]  /*37d0*/  LOP3.LUT R0, R0, 0xff, RZ, 0xc0, !PT ;  /* 0x000000ff00007812 */ /* 0x020fe200078ec0ff */
[----:B------:R-:W-:Y:S01]  /*37e0*/  BSSY B1, `(.L_x_46) ;  /* 0x000000b000017945 */ /* 0x000fe20003800000 */
[----:B------:R-:W-:Y:S02]  /*37f0*/  ISETP.LT.OR P2, PT, R28, 0xa, !P0 ;  /* 0x0000000a1c00780c */ /* 0x000fe40004741670 */
[----:B------:R-:W-:-:S05]  /*3800*/  F2FP.F16.E5M2.UNPACK_B R0, R0 ;  /* 0x00000000ff00723e */ /* 0x000fca00020004ff */
[----:B------:R-:W-:-:S05]  /*3810*/  HADD2.F32 R0, -RZ, R0.H0_H0 ;  /* 0x20000000ff007230 */ /* 0x000fca0000004100 */
[----:B------:R-:W-:-:S04]  /*3820*/  FMUL R0, R0, R7 ;  /* 0x0000000700007220 */ /* 0x000fc80000400000 */
[----:B------:R-:W-:-:S05]  /*3830*/  FFMA R0, R139, R6, R0 ;  /* 0x000000068b007223 */ /* 0x000fca0000000000 */
[----:B0-----:R-:W-:Y:S02]  /*3840*/  F2FP.SATFINITE.E5M2.F32.PACK_AB_MERGE_C R29, RZ, R0, RZ ;  /* 0x00000000ff1d723e */ /* 0x001fe400048060ff */
[----:B------:R-:W-:-:S03]  /*3850*/  PRMT R0, RZ, 0x7610, R0 ;  /* 0x00007610ff007816 */ /* 0x000fc60000000000 */
[----:B------:R0:W-:Y:S01]  /*3860*/  @!P3 STG.E.U8 desc[UR22][R10.64+0x8], R29 ;  /* 0x0000081d0a00b986 */ /* 0x0001e2000c101116 */
[----:B------:R-:W-:Y:S05]  /*3870*/  @P2 BRA `(.L_x_47) ;  /* 0x0000000000042947 */ /* 0x000fea0003800000 */
[----:B------:R0:W5:Y:S02]  /*3880*/  LDG.E.U8 R0, desc[UR22][R24.64+0x9] ;  /* 0x0000091618007981 */ /* 0x000164000c1e1100 */
.L_x_47:
[----:B------:R-:W-:Y:S05]  /*3890*/  BSYNC B1 ;  /* 0x0000000000017941 */ /* 0x000fea0003800000 */
.L_x_46:
        /* <DEDUP_REMOVED lines=12> */
.L_x_49:
[----:B------:R-:W-:Y:S05]  /*3960*/  BSYNC B1 ;  /* 0x0000000000017941 */ /* 0x000fea0003800000 */
.L_x_48:
        /* <DEDUP_REMOVED lines=12> */
.L_x_51:
[----:B------:R-:W-:Y:S05]  /*3a30*/  BSYNC B1 ;  /* 0x0000000000017941 */ /* 0x000fea0003800000 */
.L_x_50:
        /* <DEDUP_REMOVED lines=12> */
.L_x_53:
[----:B------:R-:W-:Y:S05]  /*3b00*/  BSYNC B1 ;  /* 0x0000000000017941 */ /* 0x000fea0003800000 */
.L_x_52:
        /* <DEDUP_REMOVED lines=12> */
.L_x_55:
[----:B------:R-:W-:Y:S05]  /*3bd0*/  BSYNC B1 ;  /* 0x0000000000017941 */ /* 0x000fea0003800000 */
.L_x_54:
        /* <DEDUP_REMOVED lines=12> */
.L_x_57:
[----:B------:R-:W-:Y:S05]  /*3ca0*/  BSYNC B1 ;  /* 0x0000000000017941 */ /* 0x000fea0003800000 */
.L_x_56:
        /* <DEDUP_REMOVED lines=12> */
.L_x_59:
[----:B------:R-:W-:Y:S05]  /*3d70*/  BSYNC B1 ;  /* 0x0000000000017941 */ /* 0x000fea0003800000 */
.L_x_58:
        /* <DEDUP_REMOVED lines=12> */
.L_x_61:
[----:B------:R-:W-:Y:S05]  /*3e40*/  BSYNC B1 ;  /* 0x0000000000017941 */ /* 0x000fea0003800000 */
.L_x_60:
        /* <DEDUP_REMOVED lines=12> */
.L_x_63:
[----:B------:R-:W-:Y:S05]  /*3f10*/  BSYNC B1 ;  /* 0x0000000000017941 */ /* 0x000fea0003800000 */
.L_x_62:
        /* <DEDUP_REMOVED lines=12> */
.L_x_65:
[----:B------:R-:W-:Y:S05]  /*3fe0*/  BSYNC B1 ;  /* 0x0000000000017941 */ /* 0x000fea0003800000 */
.L_x_64:
        /* <DEDUP_REMOVED lines=12> */
.L_x_67:
[----:B------:R-:W-:Y:S05]  /*40b0*/  BSYNC B1 ;  /* 0x0000000000017941 */ /* 0x000fea0003800000 */
.L_x_66:
        /* <DEDUP_REMOVED lines=12> */
.L_x_69:
[----:B------:R-:W-:Y:S05]  /*4180*/  BSYNC B1 ;  /* 0x0000000000017941 */ /* 0x000fea0003800000 */
.L_x_68:
        /* <DEDUP_REMOVED lines=12> */
.L_x_71:
[----:B------:R-:W-:Y:S05]  /*4250*/  BSYNC B1 ;  /* 0x0000000000017941 */ /* 0x000fea0003800000 */
.L_x_70:
        /* <DEDUP_REMOVED lines=12> */
.L_x_73:
[----:B------:R-:W-:Y:S05]  /*4320*/  BSYNC B1 ;  /* 0x0000000000017941 */ /* 0x000fea0003800000 */
.L_x_72:
        /* <DEDUP_REMOVED lines=12> */
.L_x_75:
[----:B------:R-:W-:Y:S05]  /*43f0*/  BSYNC B1 ;  /* 0x0000000000017941 */ /* 0x000fea0003800000 */
.L_x_74:
        /* <DEDUP_REMOVED lines=12> */
.L_x_77:
[----:B------:R-:W-:Y:S05]  /*44c0*/  BSYNC B1 ;  /* 0x0000000000017941 */ /* 0x000fea0003800000 */
.L_x_76:
        /* <DEDUP_REMOVED lines=12> */
.L_x_79:
[----:B------:R-:W-:Y:S05]  /*4590*/  BSYNC B1 ;  /* 0x0000000000017941 */ /* 0x000fea0003800000 */
.L_x_78:
        /* <DEDUP_REMOVED lines=12> */
.L_x_81:
[----:B------:R-:W-:Y:S05]  /*4660*/  BSYNC B1 ;  /* 0x0000000000017941 */ /* 0x000fea0003800000 */
.L_x_80:
        /* <DEDUP_REMOVED lines=12> */
.L_x_83:
[----:B------:R-:W-:Y:S05]  /*4730*/  BSYNC B1 ;  /* 0x0000000000017941 */ /* 0x000fea0003800000 */
.L_x_82:
        /* <DEDUP_REMOVED lines=12> */
.L_x_85:
[----:B------:R-:W-:Y:S05]  /*4800*/  BSYNC B1 ;  /* 0x0000000000017941 */ /* 0x000fea0003800000 */
.L_x_84:
        /* <DEDUP_REMOVED lines=12> */
.L_x_87:
[----:B------:R-:W-:Y:S05]  /*48d0*/  BSYNC B1 ;  /* 0x0000000000017941 */ /* 0x000fea0003800000 */
.L_x_86:
        /* <DEDUP_REMOVED lines=12> */
.L_x_89:
[----:B------:R-:W-:Y:S05]  /*49a0*/  BSYNC B1 ;  /* 0x0000000000017941 */ /* 0x000fea0003800000 */
.L_x_88:
        /* <DEDUP_REMOVED lines=12> */
.L_x_91:
[----:B------:R-:W-:Y:S05]  /*4a70*/  BSYNC B1 ;  /* 0x0000000000017941 */ /* 0x000fea0003800000 */
.L_x_90:
        /* <DEDUP_REMOVED lines=12> */
.L_x_93:
[----:B------:R-:W-:Y:S05]  /*4b40*/  BSYNC B1 ;  /* 0x0000000000017941 */ /* 0x000fea0003800000 */
.L_x_92:
        /* <DEDUP_REMOVED lines=12> */
.L_x_95:
[----:B------:R-:W-:Y:S05]  /*4c10*/  BSYNC B1 ;  /* 0x0000000000017941 */ /* 0x000fea0003800000 */
.L_x_94:
        /* <DEDUP_REMOVED lines=12> */
.L_x_97:
[----:B------:R-:W-:Y:S05]  /*4ce0*/  BSYNC B1 ;  /* 0x0000000000017941 */ /* 0x000fea0003800000 */
.L_x_96:
        /* <DEDUP_REMOVED lines=12> */
.L_x_99:
[----:B------:R-:W-:Y:S05]  /*4db0*/  BSYNC B1 ;  /* 0x0000000000017941 */ /* 0x000fea0003800000 */
.L_x_98:
        /* <DEDUP_REMOVED lines=12> */
.L_x_101:
[----:B------:R-:W-:Y:S05]  /*4e80*/  BSYNC B1 ;  /* 0x0000000000017941 */ /* 0x000fea0003800000 */
.L_x_100:
        /* <DEDUP_REMOVED lines=12> */
.L_x_103:
[----:B------:R-:W-:Y:S05]  /*4f50*/  BSYNC B1 ;  /* 0x0000000000017941 */ /* 0x000fea0003800000 */
.L_x_102:
        /* <DEDUP_REMOVED lines=12> */
.L_x_105:
[----:B------:R-:W-:Y:S05]  /*5020*/  BSYNC B1 ;  /* 0x0000000000017941 */ /* 0x000fea0003800000 */
.L_x_104:
        /* <DEDUP_REMOVED lines=12> */
.L_x_107:
[----:B------:R-:W-:Y:S05]  /*50f0*/  BSYNC B1 ;  /* 0x0000000000017941 */ /* 0x000fea0003800000 */
.L_x_106:
        /* <DEDUP_REMOVED lines=12> */
.L_x_109:
[----:B------:R-:W-:Y:S05]  /*51c0*/  BSYNC B1 ;  /* 0x0000000000017941 */ /* 0x000fea0003800000 */
.L_x_108:
        /* <DEDUP_REMOVED lines=12> */
.L_x_111:
[----:B------:R-:W-:Y:S05]  /*5290*/  BSYNC B1 ;  /* 0x0000000000017941 */ /* 0x000fea0003800000 */
.L_x_110:
        /* <DEDUP_REMOVED lines=12> */
.L_x_113:
[----:B------:R-:W-:Y:S05]  /*5360*/  BSYNC B1 ;  /* 0x0000000000017941 */ /* 0x000fea0003800000 */
.L_x_112:
        /* <DEDUP_REMOVED lines=12> */
.L_x_115:
[----:B------:R-:W-:Y:S05]  /*5430*/  BSYNC B1 ;  /* 0x0000000000017941 */ /* 0x000fea0003800000 */
.L_x_114:
        /* <DEDUP_REMOVED lines=12> */
.L_x_117:
[----:B------:R-:W-:Y:S05]  /*5500*/  BSYNC B1 ;  /* 0x0000000000017941 */ /* 0x000fea0003800000 */
.L_x_116:
        /* <DEDUP_REMOVED lines=12> */
.L_x_119:
[----:B------:R-:W-:Y:S05]  /*55d0*/  BSYNC B1 ;  /* 0x0000000000017941 */ /* 0x000fea0003800000 */
.L_x_118:
        /* <DEDUP_REMOVED lines=12> */
.L_x_121:
[----:B------:R-:W-:Y:S05]  /*56a0*/  BSYNC B1 ;  /* 0x0000000000017941 */ /* 0x000fea0003800000 */
.L_x_120:
        /* <DEDUP_REMOVED lines=12> */
.L_x_123:
[----:B------:R-:W-:Y:S05]  /*5770*/  BSYNC B1 ;  /* 0x0000000000017941 */ /* 0x000fea0003800000 */
.L_x_122:
        /* <DEDUP_REMOVED lines=12> */
.L_x_125:
[----:B------:R-:W-:Y:S05]  /*5840*/  BSYNC B1 ;  /* 0x0000000000017941 */ /* 0x000fea0003800000 */
.L_x_124:
        /* <DEDUP_REMOVED lines=12> */
.L_x_127:
[----:B------:R-:W-:Y:S05]  /*5910*/  BSYNC B1 ;  /* 0x0000000000017941 */ /* 0x000fea0003800000 */
.L_x_126:
        /* <DEDUP_REMOVED lines=12> */
.L_x_129:
[----:B------:R-:W-:Y:S05]  /*59e0*/  BSYNC B1 ;  /* 0x0000000000017941 */ /* 0x000fea0003800000 */
.L_x_128:
        /* <DEDUP_REMOVED lines=12> */
.L_x_131:
[----:B------:R-:W-:Y:S05]  /*5ab0*/  BSYNC B1 ;  /* 0x0000000000017941 */ /* 0x000fea0003800000 */
.L_x_130:
        /* <DEDUP_REMOVED lines=12> */
.L_x_133:
[----:B------:R-:W-:Y:S05]  /*5b80*/  BSYNC B1 ;  /* 0x0000000000017941 */ /* 0x000fea0003800000 */
.L_x_132:
        /* <DEDUP_REMOVED lines=12> */
.L_x_135:
[----:B------:R-:W-:Y:S05]  /*5c50*/  BSYNC B1 ;  /* 0x0000000000017941 */ /* 0x000fea0003800000 */
.L_x_134:
        /* <DEDUP_REMOVED lines=12> */
.L_x_137:
[----:B------:R-:W-:Y:S05]  /*5d20*/  BSYNC B1 ;  /* 0x0000000000017941 */ /* 0x000fea0003800000 */
.L_x_136:
        /* <DEDUP_REMOVED lines=12> */
.L_x_139:
[----:B------:R-:W-:Y:S05]  /*5df0*/  BSYNC B1 ;  /* 0x0000000000017941 */ /* 0x000fea0003800000 */
.L_x_138:
        /* <DEDUP_REMOVED lines=12> */
.L_x_141:
[----:B------:R-:W-:Y:S05]  /*5ec0*/  BSYNC B1 ;  /* 0x0000000000017941 */ /* 0x000fea0003800000 */
.L_x_140:
        /* <DEDUP_REMOVED lines=12> */
.L_x_143:
[----:B------:R-:W-:Y:S05]  /*5f90*/  BSYNC B1 ;  /* 0x0000000000017941 */ /* 0x000fea0003800000 */
.L_x_142:
        /* <DEDUP_REMOVED lines=12> */
.L_x_145:
[----:B------:R-:W-:Y:S05]  /*6060*/  BSYNC B1 ;  /* 0x0000000000017941 */ /* 0x000fea0003800000 */
.L_x_144:
        /* <DEDUP_REMOVED lines=12> */
.L_x_147:
[----:B------:R-:W-:Y:S05]  /*6130*/  BSYNC B1 ;  /* 0x0000000000017941 */ /* 0x000fea0003800000 */
.L_x_146:
        /* <DEDUP_REMOVED lines=12> */
.L_x_149:
[----:B------:R-:W-:Y:S05]  /*6200*/  BSYNC B1 ;  /* 0x0000000000017941 */ /* 0x000fea0003800000 */
.L_x_148:
        /* <DEDUP_REMOVED lines=12> */
.L_x_151:
[----:B------:R-:W-:Y:S05]  /*62d0*/  BSYNC B1 ;  /* 0x0000000000017941 */ /* 0x000fea0003800000 */
.L_x_150:
        /* <DEDUP_REMOVED lines=12> */
.L_x_153:
[----:B------:R-:W-:Y:S05]  /*63a0*/  BSYNC B1 ;  /* 0x0000000000017941 */ /* 0x000fea0003800000 */
.L_x_152:
        /* <DEDUP_REMOVED lines=12> */
.L_x_155:
[----:B------:R-:W-:Y:S05]  /*6470*/  BSYNC B1 ;  /* 0x0000000000017941 */ /* 0x000fea0003800000 */
.L_x_154:
        /* <DEDUP_REMOVED lines=12> */
.L_x_157:
[----:B------:R-:W-:Y:S05]  /*6540*/  BSYNC B1 ;  /* 0x0000000000017941 */ /* 0x000fea0003800000 */
.L_x_156:
        /* <DEDUP_REMOVED lines=12> */
.L_x_159:
[----:B------:R-:W-:Y:S05]  /*6610*/  BSYNC B1 ;  /* 0x0000000000017941 */ /* 0x000fea0003800000 */
.L_x_158:
        /* <DEDUP_REMOVED lines=12> */
.L_x_161:
[----:B------:R-:W-:Y:S05]  /*66e0*/  BSYNC B1 ;  /* 0x0000000000017941 */ /* 0x000fea0003800000 */
.L_x_160:
[----:B-----5:R-:W-:Y:S01]  /*66f0*/  LOP3.LUT R0, R0, 0xff, RZ, 0xc0, !PT ;  /* 0x000000ff00007812 */ /* 0x020fe200078ec0ff */
[----:B------:R-:W-:Y:S01]  /*6700*/  BSSY B1, `(.L_x_162) ;  /* 0x000000b000017945 */ /* 0x000fe20003800000 */
[----:B------:R-:W-:Y:S02]  /*6710*/  ISETP.LT.OR P1, PT, R28, 0x7a, !P1 ;  /* 0x0000007a1c00780c */ /* 0x000fe40004f21670 */
[----:B------:R-:W-:-:S05]  /*6720*/  F2FP.F16.E5M2.UNPACK_B R0, R0 ;  /* 0x00000000ff00723e */ /* 0x000fca00020004ff */
[----:B------:R-:W-:-:S05]  /*6730*/  HADD2.F32 R0, -RZ, R0.H0_H0 ;  /* 0x20000000ff007230 */ /* 0x000fca0000004100 */
[----:B------:R-:W-:-:S04]  /*6740*/  FMUL R0, R0, R7 ;  /* 0x0000000700007220 */ /* 0x000fc80000400000 */
[----:B------:R-:W-:-:S05]  /*6750*/  FFMA R0, R19, R6, R0 ;  /* 0x0000000613007223 */ /* 0x000fca0000000000 */
[----:B0-2---:R-:W-:Y:S02]  /*6760*/  F2FP.SATFINITE.E5M2.F32.PACK_AB_MERGE_C R11, RZ, R0, RZ ;  /* 0x00000000ff0b723e */ /* 0x005fe400048060ff */
[----:B------:R-:W-:-:S03]  /*6770*/  PRMT R0, RZ, 0x7610, R0 ;  /* 0x00007610ff007816 */ /* 0x000fc60000000000 */
[----:B------:R0:W-:Y:S01]  /*6780*/  @!P2 STG.E.U8 desc[UR22][R4.64+0x78], R11 ;  /* 0x0000780b0400a986 */ /* 0x0001e2000c101116 */
[----:B------:R-:W-:Y:S05]  /*6790*/  @P1 BRA `(.L_x_163) ;  /* 0x0000000000041947 */ /* 0x000fea0003800000 */
[----:B------:R2:W5:Y:S02]  /*67a0*/  LDG.E.U8 R0, desc[UR22][R26.64+0x79] ;  /* 0x000079161a007981 */ /* 0x000564000c1e1100 */
.L_x_163:
[----:B------:R-:W-:Y:S05]  /*67b0*/  BSYNC B1 ;  /* 0x0000000000017941 */ /* 0x000fea0003800000 */
.L_x_162:
[----:B------:R-:W-:Y:S05]  /*67c0*/  @P1 BRA `(.L_x_164) ;  /* 0x0000001000281947 */ /* 0x000fea0003800000 */
[----:B-----5:R-:W-:-:S04]  /*67d0*/  LOP3.LUT R0, R0, 0xff, RZ, 0xc0, !PT ;  /* 0x000000ff00007812 */ /* 0x020fc800078ec0ff */
[----:B------:R-:W-:-:S05]  /*67e0*/  F2FP.F16.E5M2.UNPACK_B R0, R0 ;  /* 0x00000000ff00723e */ /* 0x000fca00020004ff */
[----:B------:R-:W-:-:S05]  /*67f0*/  HADD2.F32 R0, -RZ, R0.H0_H0 ;  /* 0x20000000ff007230 */ /* 0x000fca0000004100 */
[----:B0-----:R-:W-:-:S04]  /*6800*/  FMUL R11, R0, R7 ;  /* 0x00000007000b7220 */ /* 0x001fc80000400000 */
[----:B------:R-:W-:-:S05]  /*6810*/  FFMA R11, R18, R6, R11 ;  /* 0x00000006120b7223 */ /* 0x000fca000000000b */
[----:B------:R-:W-:-:S05]  /*6820*/  F2FP.SATFINITE.E5M2.F32.PACK_AB_MERGE_C R11, RZ, R11, RZ ;  /* 0x0000000bff0b723e */ /* 0x000fca00048060ff */
[----:B------:R0:W-:Y:S01]  /*6830*/  STG.E.U8 desc[UR22][R4.64+0x79], R11 ;  /* 0x0000790b04007986 */ /* 0x0001e2000c101116 */
[----:B------:R-:W-:Y:S05]  /*6840*/  BRA `(.L_x_164) ;  /* 0x0000001000087947 */ /* 0x000fea0003800000 */
.L_x_35:
[C---:B------:R-:W-:Y:S01]  /*6850*/  ISETP.GE.AND P1, PT, R32.reuse, 0x1, PT ;  /* 0x000000012000780c */ /* 0x040fe20003f26270 */
[-C--:B------:R-:W-:Y:S01]  /*6860*/  FMUL R143, R143, R6.reuse ;  /* 0x000000068f8f7220 */ /* 0x080fe20000400000 */
[----:B------:R-:W-:Y:S01]  /*6870*/  ISETP.GE.AND P0, PT, R32, 0x9, PT ;  /* 0x000000092000780c */ /* 0x000fe20003f06270 */
[-C--:B------:R-:W-:Y:S01]  /*6880*/  FMUL R142, R142, R6.reuse ;  /* 0x000000068e8e7220 */ /* 0x080fe20000400000 */
[C---:B------:R-:W-:Y:S01]  /*6890*/  ISETP.LT.OR P2, PT, R28.reuse, 0x1, !P1 ;  /* 0x000000011c00780c */ /* 0x040fe20004f41670 */
[-C--:B------:R-:W-:Y:S01]  /*68a0*/  FMUL R141, R141, R6.reuse ;  /* 0x000000068d8d7220 */ /* 0x080fe20000400000 */
[----:B------:R-:W-:Y:S01]  /*68b0*/  ISETP.LT.OR P3, PT, R28, 0x2, !P1 ;  /* 0x000000021c00780c */ /* 0x000fe20004f61670 */
[-C--:B------:R-:W-:Y:S01]  /*68c0*/  FMUL R140, R140, R6.reuse ;  /* 0x000000068c8c7220 */ /* 0x080fe20000400000 */
[----:B------:R-:W-:Y:S01]  /*68d0*/  ISETP.LT.OR P4, PT, R28, 0x1, !P0 ;  /* 0x000000011c00780c */ /* 0x000fe20004781670 */
[-C--:B------:R-:W-:Y:S01]  /*68e0*/  FMUL R139, R139, R6.reuse ;  /* 0x000000068b8b7220 */ /* 0x080fe20000400000 */
[----:B------:R-:W-:Y:S01]  /*68f0*/  F2FP.SATFINITE.E5M2.F32.PACK_AB_MERGE_C R143, RZ, R143, RZ ;  /* 0x0000008fff8f723e */ /* 0x000fe200048060ff */
[----:B------:R-:W-:Y:S01]  /*6900*/  FMUL R138, R138, R6 ;  /* 0x000000068a8a7220 */ /* 0x000fe20000400000 */
[----:B------:R-:W-:Y:S01]  /*6910*/  F2FP.SATFINITE.E5M2.F32.PACK_AB_MERGE_C R25, RZ, R142, RZ ;  /* 0x0000008eff19723e */ /* 0x000fe200048060ff */
[-C--:B------:R-:W-:Y:S01]  /*6920*/  FMUL R137, R137, R6.reuse ;  /* 0x0000000689897220 */ /* 0x080fe20000400000 */
[----:B------:R-:W-:Y:S01]  /*6930*/  F2FP.SATFINITE.E5M2.F32.PACK_AB_MERGE_C R141, RZ, R141, RZ ;  /* 0x0000008dff8d723e */ /* 0x000fe200048060ff */
[-C--:B------:R-:W-:Y:S01]  /*6940*/  FMUL R136, R136, R6.reuse ;  /* 0x0000000688887220 */ /* 0x080fe20000400000 */
[C---:B------:R-:W-:Y:S01]  /*6950*/  ISETP.LT.OR P5, PT, R28.reuse, 0x9, !P0 ;  /* 0x000000091c00780c */ /* 0x040fe200047a1670 */
[----:B------:R-:W-:Y:S01]  /*6960*/  @!P2 STG.E.U8 desc[UR22][R10.64], R143 ;  /* 0x0000008f0a00a986 */ /* 0x000fe2000c101116 */
[C---:B------:R-:W-:Y:S01]  /*6970*/  ISETP.LT.OR P2, PT, R28.reuse, 0x2, !P0 ;  /* 0x000000021c00780c */ /* 0x040fe20004741670 */
[-C--:B------:R-:W-:Y:S01]  /*6980*/  FMUL R135, R135, R6.reuse ;  /* 0x0000000687877220 */ /* 0x080fe20000400000 */
[C---:B------:R-:W-:Y:S01]  /*6990*/  ISETP.LT.OR P6, PT, R28.reuse, 0xa, !P0 ;  /* 0x0000000a1c00780c */ /* 0x040fe200047c1670 */
[----:B------:R1:W-:Y:S01]  /*69a0*/  @!P3 STG.E.U8 desc[UR22][R10.64+0x1], R25 ;  /* 0x000001190a00b986 */ /* 0x0003e2000c101116 */
[----:B------:R-:W-:Y:S01]  /*69b0*/  ISETP.LT.OR P3, PT, R28, 0x9, !P1 ;  /* 0x000000091c00780c */ /* 0x000fe20004f61670 */
[-C--:B------:R-:W-:Y:S01]  /*69c0*/  FMUL R134, R134, R6.reuse ;  /* 0x0000000686867220 */ /* 0x080fe20000400000 */
[----:B------:R-:W-:Y:S01]  /*69d0*/  F2FP.SATFINITE.E5M2.F32.PACK_AB_MERGE_C R139, RZ, R139, RZ ;  /* 0x0000008bff8b723e */ /* 0x000fe200048060ff */
[----:B------:R-:W-:Y:S01]  /*69e0*/  @!P4 STG.E.U8 desc[UR22][R4.64], R141 ;  /* 0x0000008d0400c986 */ /* 0x000fe2000c101116 */
[----:B------:R-:W-:Y:S01]  /*69f0*/  ISETP.LT.OR P4, PT, R28, 0xa, !P1 ;  /* 0x0000000a1c00780c */ /* 0x000fe20004f81670 */
[----:B------:R-:W-:Y:S01]  /*6a00*/  FMUL R133, R133, R6 ;  /* 0x0000000685857220 */ /* 0x000fe20000400000 */
[----:B------:R-:W-:Y:S01]  /*6a10*/  F2FP.SATFINITE.E5M2.F32.PACK_AB_MERGE_C R27, RZ, R138, RZ ;  /* 0x0000008aff1b723e */ /* 0x000fe200048060ff */
[-C--:B------:R-:W-:Y:S01]  /*6a20*/  FMUL R132, R132, R6.reuse ;  /* 0x0000000684847220 */ /* 0x080fe20000400000 */
[----:B------:R-:W-:Y:S01]  /*6a30*/  F2FP.SATFINITE.E5M2.F32.PACK_AB_MERGE_C R137, RZ, R137, RZ ;  /* 0x00000089ff89723e */ /* 0x000fe200048060ff */
[----:B------:R-:W-:Y:S01]  /*6a40*/  FMUL R131, R131, R6 ;  /* 0x0000000683837220 */ /* 0x000fe20000400000 */
[----:B------:R-:W-:Y:S01]  /*6a50*/  F2FP.SATFINITE.E5M2.F32.PACK_AB_MERGE_C R29, RZ, R136, RZ ;  /* 0x00000088ff1d723e */ /* 0x000fe200048060ff */
[----:B------:R-:W-:Y:S01]  /*6a60*/  FMUL R130, R130, R6 ;  /* 0x0000000682827220 */ /* 0x000fe20000400000 */
[----:B-1----:R-:W-:Y:S01]  /*6a70*/  F2FP.SATFINITE.E5M2.F32.PACK_AB_MERGE_C R25, RZ, R140, RZ ;  /* 0x0000008cff19723e */ /* 0x002fe200048060ff */
[-C--:B------:R-:W-:Y:S01]  /*6a80*/  FMUL R129, R129, R6.reuse ;  /* 0x0000000681817220 */ /* 0x080fe20000400000 */
[----:B------:R-:W-:Y:S01]  /*6a90*/  F2FP.SATFINITE.E5M2.F32.PACK_AB_MERGE_C R135, RZ, R135, RZ ;  /* 0x00000087ff87723e */ /* 0x000fe200048060ff */
[-C--:B------:R-:W-:Y:S01]  /*6aa0*/  FMUL R128, R128, R6.reuse ;  /* 0x0000000680807220 */ /* 0x080fe20000400000 */
[----:B------:R-:W-:Y:S01]  /*6ab0*/  F2FP.SATFINITE.E5M2.F32.PACK_AB_MERGE_C R133, RZ, R133, RZ ;  /* 0x00000085ff85723e */ /* 0x000fe200048060ff */
[----:B------:R1:W-:Y:S01]  /*6ac0*/  @!P2 STG.E.U8 desc[UR22][R4.64+0x1], R25 ;  /* 0x000001190400a986 */ /* 0x0003e2000c101116 */
[C---:B------:R-:W-:Y:S01]  /*6ad0*/  ISETP.LT.OR P2, PT, R28.reuse, 0x19, !P1 ;  /* 0x000000191c00780c */ /* 0x040fe20004f41670 */
[-C--:B------:R-:W-:Y:S01]  /*6ae0*/  FMUL R127, R127, R6.reuse ;  /* 0x000000067f7f7220 */ /* 0x080fe20000400000 */
[----:B------:R-:W-:Y:S01]  /*6af0*/  F2FP.SATFINITE.E5M2.F32.PACK_AB_MERGE_C R131, RZ, R131, RZ ;  /* 0x00000083ff83723e */ /* 0x000fe200048060ff */
[----:B------:R-:W-:Y:S01]  /*6b00*/  @!P3 STG.E.U8 desc[UR22][R10.64+0x8], R139 ;  /* 0x0000088b0a00b986 */ /* 0x000fe2000c101116 */
[----:B------:R-:W-:Y:S01]  /*6b10*/  ISETP.LT.OR P3, PT, R28, 0x11, !P1 ;  /* 0x000000111c00780c */ /* 0x000fe20004f61670 */
        /* <DEDUP_REMOVED lines=8> */
[----:B------:R-:W-:Y:S01]  /*6ba0*/  FMUL R124, R124, R6 ;  /* 0x000000067c7c7220 */ /* 0x000fe20000400000 */
[----:B-1----:R-:W-:Y:S01]  /*6bb0*/  F2FP.SATFINITE.E5M2.F32.PACK_AB_MERGE_C R25, RZ, R134, RZ ;  /* 0x00000086ff19723e */ /* 0x002fe200048060ff */
[----:B------:R1:W-:Y:S01]  /*6bc0*/  @!P6 STG.E.U8 desc[UR22][R4.64+0x9], R29 ;  /* 0x0000091d0400e986 */ /* 0x0003e2000c101116 */
[----:B------:R-:W-:Y:S01]  /*6bd0*/  ISETP.LT.OR P6, PT, R28, 0x12, !P0 ;  /* 0x000000121c00780c */ /* 0x000fe200047c1670 */
[-C--:B------:R-:W-:Y:S01]  /*6be0*/  FMUL R123, R123, R6.reuse ;  /* 0x000000067b7b7220 */ /* 0x080fe20000400000 */
[----:B------:R-:W-:Y:S01]  /*6bf0*/  FMUL R122, R122, R6 ;  /* 0x000000067a7a7220 */ /* 0x000fe20000400000 */
[----:B--2---:R-:W-:Y:S01]  /*6c00*/  F2FP.SATFINITE.E5M2.F32.PACK_AB_MERGE_C R27, RZ, R132, RZ ;  /* 0x00000084ff1b723e */ /* 0x004fe200048060ff */
[----:B------:R-:W-:Y:S01]  /*6c10*/  @!P3 STG.E.U8 desc[UR22][R10.64+0x10], R135 ;  /* 0x000010870a00b986 */ /* 0x000fe2000c101116 */
[C---:B------:R-:W-:Y:S01]  /*6c20*/  ISETP.LT.OR P3, PT, R28.reuse, 0x1a, !P1 ;  /* 0x0000001a1c00780c */ /* 0x040fe20004f61670 */
[-C--:B------:R-:W-:Y:S01]  /*6c30*/  FMUL R121, R121, R6.reuse ;  /* 0x0000000679797220 */ /* 0x080fe20000400000 */
[----:B------:R-:W-:Y:S01]  /*6c40*/  F2FP.SATFINITE.E5M2.F32.PACK_AB_MERGE_C R125, RZ, R125, RZ ;  /* 0x0000007dff7d723e */ /* 0x000fe200048060ff */
[----:B------:R2:W-:Y:S01]  /*6c50*/  @!P4 STG.E.U8 desc[UR22][R10.64+0x11], R25 ;  /* 0x000011190a00c986 */ /* 0x0005e2000c101116 */
[----:B------:R-:W-:Y:S01]  /*6c60*/  ISETP.LT.OR P4, PT, R28, 0x1a, !P0 ;  /* 0x0000001a1c00780c */ /* 0x000fe20004781670 */
[----:B------:R-:W-:Y:S01]  /*6c70*/  FMUL R120, R120, R6 ;  /* 0x0000000678787220 */ /* 0x000fe20000400000 */
[----:B-1----:R-:W-:Y:S01]  /*6c80*/  F2FP.SATFINITE.E5M2.F32.PACK_AB_MERGE_C R29, RZ, R126, RZ ;  /* 0x0000007eff1d723e */ /* 0x002fe200048060ff */
[----:B------:R-:W-:Y:S01]  /*6c90*/  @!P5 STG.E.U8 desc[UR22][R4.64+0x10], R133 ;  /* 0x000010850400d986 */ /* 0x000fe2000c101116 */
[C---:B------:R-:W-:Y:S01]  /*6ca0*/  ISETP.LT.OR P5, PT, R28.reuse, 0x21, !P1 ;  /* 0x000000211c00780c */ /* 0x040fe20004fa1670 */
[-C--:B------:R-:W-:Y:S01]  /*6cb0*/  FMUL R119, R119, R6.reuse ;  /* 0x0000000677777220 */ /* 0x080fe20000400000 */
[----:B------:R-:W-:Y:S01]  /*6cc0*/  F2FP.SATFINITE.E5M2.F32.PACK_AB_MERGE_C R123, RZ, R123, RZ ;  /* 0x0000007bff7b723e */ /* 0x000fe200048060ff */
[----:B------:R1:W-:Y:S01]  /*6cd0*/  @!P6 STG.E.U8 desc[UR22][R4.64+0x11], R27 ;  /* 0x0000111b0400e986 */ /* 0x0003e2000c101116 */
[----:B------:R-:W-:Y:S01]  /*6ce0*/  ISETP.LT.OR P6, PT, R28, 0x22, !P1 ;  /* 0x000000221c00780c */ /* 0x000fe20004fc1670 */
[-C--:B------:R-:W-:Y:S01]  /*6cf0*/  FMUL R118, R118, R6.reuse ;  /* 0x0000000676767220 */ /* 0x080fe20000400000 */
[----:B------:R-:W-:Y:S01]  /*6d00*/  F2FP.SATFINITE.E5M2.F32.PACK_AB_MERGE_C R121, RZ, R121, RZ ;  /* 0x00000079ff79723e */ /* 0x000fe200048060ff */
[----:B------:R-:W-:Y:S01]  /*6d10*/  @!P2 STG.E.U8 desc[UR22][R10.64+0x18], R131 ;  /* 0x000018830a00a986 */ /* 0x000fe2000c101116 */
[----:B------:R-:W-:Y:S01]  /*6d20*/  ISETP.LT.OR P2, PT, R28, 0x19, !P0 ;  /* 0x000000191c00780c */ /* 0x000fe20004741670 */
[----:B------:R-:W-:Y:S01]  /*6d30*/  FMUL R117, R117, R6 ;  /* 0x0000000675757220 */ /* 0x000fe20000400000 */
[----:B--2---:R-:W-:Y:S01]  /*6d40*/  F2FP.SATFINITE.E5M2.F32.PACK_AB_MERGE_C R25, RZ, R130, RZ ;  /* 0x00000082ff19723e */ /* 0x004fe200048060ff */
[-C--:B------:R-:W-:Y:S01]  /*6d50*/  FMUL R116, R116, R6.reuse ;  /* 0x0000000674747220 */ /* 0x080fe20000400000 */
[----:B------:R-:W-:Y:S01]  /*6d60*/  F2FP.SATFINITE.E5M2.F32.PACK_AB_MERGE_C R119, RZ, R119, RZ ;  /* 0x00000077ff77723e */ /* 0x000fe200048060ff */
[----:B------:R-:W-:Y:S01]  /*6d70*/  FMUL R115, R115, R6 ;  /* 0x0000000673737220 */ /* 0x000fe20000400000 */
[----:B------:R-:W-:Y:S01]  /*6d80*/  F2FP.SATFINITE.E5M2.F32.PACK_AB_MERGE_C R117, RZ, R117, RZ ;  /* 0x00000075ff75723e */ /* 0x000fe200048060ff */
[----:B------:R2:W-:Y:S01]  /*6d90*/  @!P3 STG.E.U8 desc[UR22][R10.64+0x19], R25 ;  /* 0x000019190a00b986 */ /* 0x0005e2000c101116 */
[----:B-1----:R-:W-:Y:S01]  /*6da0*/  F2FP.SATFINITE.E5M2.F32.PACK_AB_MERGE_C R27, RZ, R128, RZ ;  /* 0x00000080ff1b723e */ /* 0x002fe200048060ff */
[-C--:B------:R-:W-:Y:S01]  /*6db0*/  FMUL R114, R114, R6.reuse ;  /* 0x0000000672727220 */ /* 0x080fe20000400000 */
[----:B------:R-:W-:Y:S01]  /*6dc0*/  ISETP.LT.OR P3, PT, R28, 0x21, !P0 ;  /* 0x000000211c00780c */ /* 0x000fe20004761670 */
[-C--:B------:R-:W-:Y:S01]  /*6dd0*/  FMUL R113, R113, R6.reuse ;  /* 0x0000000671717220 */ /* 0x080fe20000400000 */
[-C--:B------:R-:W-:Y:S01]  /*6de0*/  FMUL R112, R112, R6.reuse ;  /* 0x0000000670707220 */ /* 0x080fe20000400000 */
[----:B------:R-:W-:Y:S01]  /*6df0*/  @!P2 STG.E.U8 desc[UR22][R4.64+0x18], R129 ;  /* 0x000018810400a986 */ /* 0x000fe2000c101116 */
[C---:B------:R-:W-:Y:S01]  /*6e00*/  ISETP.LT.OR P2, PT, R28.reuse, 0x29, !P0 ;  /* 0x000000291c00780c */ /* 0x040fe20004741670 */
[-C--:B------:R-:W-:Y:S01]  /*6e10*/  FMUL R111, R111, R6.reuse ;  /* 0x000000066f6f7220 */ /* 0x080fe20000400000 */
[----:B------:R-:W-:Y:S01]  /*6e20*/  F2FP.SATFINITE.E5M2.F32.PACK_AB_MERGE_C R115, RZ, R115, RZ ;  /* 0x00000073ff73723e */ /* 0x000fe200048060ff */
[----:B------:R1:W-:Y:S01]  /*6e30*/  @!P4 STG.E.U8 desc[UR22][R4.64+0x19], R27 ;  /* 0x0000191b0400c986 */ /* 0x0003e2000c101116 */
[----:B------:R-:W-:Y:S01]  /*6e40*/  ISETP.LT.OR P4, PT, R28, 0x22, !P0 ;  /* 0x000000221c00780c */ /* 0x000fe20004781670 */
        /* <DEDUP_REMOVED lines=9> */
[----:B------:R-:W-:Y:S01]  /*6ee0*/  F2FP.SATFINITE.E5M2.F32.PACK_AB_MERGE_C R111, RZ, R111, RZ ;  /* 0x0000006fff6f723e */ /* 0x000fe200048060ff */
[----:B------:R-:W-:Y:S01]  /*6ef0*/  @!P3 STG.E.U8 desc[UR22][R4.64+0x20], R125 ;  /* 0x0000207d0400b986 */ /* 0x000fe2000c101116 */
[----:B-1----:R-:W-:Y:S01]  /*6f00*/  F2FP.SATFINITE.E5M2.F32.PACK_AB_MERGE_C R27, RZ, R122, RZ ;  /* 0x0000007aff1b723e */ /* 0x002fe200048060ff */
[-C--:B------:R-:W-:Y:S01]  /*6f10*/  FMUL R107, R107, R6.reuse ;  /* 0x000000066b6b7220 */ /* 0x080fe20000400000 */
[C---:B------:R-:W-:Y:S01]  /*6f20*/  ISETP.LT.OR P3, PT, R28.reuse, 0x2a, !P0 ;  /* 0x0000002a1c00780c */ /* 0x040fe20004761670 */
[----:B------:R1:W-:Y:S01]  /*6f30*/  @!P4 STG.E.U8 desc[UR22][R4.64+0x21], R25 ;  /* 0x000021190400c986 */ /* 0x0003e2000c101116 */
[----:B------:R-:W-:Y:S01]  /*6f40*/  ISETP.LT.OR P4, PT, R28, 0x32, !P1 ;  /* 0x000000321c00780c */ /* 0x000fe20004f81670 */
[-C--:B------:R-:W-:Y:S01]  /*6f50*/  FMUL R106, R106, R6.reuse ;  /* 0x000000066a6a7220 */ /* 0x080fe20000400000 */
[----:B------:R-:W-:Y:S01]  /*6f60*/  F2FP.SATFINITE.E5M2.F32.PACK_AB_MERGE_C R109, RZ, R109, RZ ;  /* 0x0000006dff6d723e */ /* 0x000fe200048060ff */
[----:B------:R-:W-:Y:S01]  /*6f70*/  @!P5 STG.E.U8 desc[UR22][R10.64+0x28], R123 ;  /* 0x0000287b0a00d986 */ /* 0x000fe2000c101116 */
[C---:B------:R-:W-:Y:S01]  /*6f80*/  ISETP.LT.OR P5, PT, R28.reuse, 0x31, !P0 ;  /* 0x000000311c00780c */ /* 0x040fe200047a1670 */
[----:B------:R-:W-:Y:S01]  /*6f90*/  FMUL R105, R105, R6 ;  /* 0x0000000669697220 */ /* 0x000fe20000400000 */
[----:B--2---:R-:W-:Y:S01]  /*6fa0*/  F2FP.SATFINITE.E5M2.F32.PACK_AB_MERGE_C R29, RZ, R116, RZ ;  /* 0x00000074ff1d723e */ /* 0x004fe200048060ff */
[----:B------:R2:W-:Y:S01]  /*6fb0*/  @!P6 STG.E.U8 desc[UR22][R10.64+0x29], R27 ;  /* 0x0000291b0a00e986 */ /* 0x0005e2000c101116 */
[----:B------:R-:W-:Y:S01]  /*6fc0*/  ISETP.LT.OR P6, PT, R28, 0x32, !P0 ;  /* 0x000000321c00780c */ /* 0x000fe200047c1670 */
[-C--:B------:R-:W-:Y:S01]  /*6fd0*/  FMUL R104, R104, R6.reuse ;  /* 0x0000000668687220 */ /* 0x080fe20000400000 */
[----:B------:R-:W-:Y:S01]  /*6fe0*/  F2FP.SATFINITE.E5M2.F32.PACK_AB_MERGE_C R107, RZ, R107, RZ ;  /* 0x0000006bff6b723e */ /* 0x000fe200048060ff */
[----:B------:R-:W-:Y:S01]  /*6ff0*/  @!P2 STG.E.U8 desc[UR22][R4.64+0x28], R121 ;  /* 0x000028790400a986 */ /* 0x000fe2000c101116 */
[----:B------:R-:W-:Y:S01]  /*7000*/  ISETP.LT.OR P2, PT, R28, 0x31, !P1 ;  /* 0x000000311c00780c */ /* 0x000fe20004f41670 */
[----:B------:R-:W-:Y:S01]  /*7010*/  FMUL R103, R103, R6 ;  /* 0x0000000667677220 */ /* 0x000fe20000400000 */
[----:B-1----:R-:W-:Y:S01]  /*7020*/  F2FP.SATFINITE.E5M2.F32.PACK_AB_MERGE_C R25, RZ, R120, RZ ;  /* 0x00000078ff19723e */ /* 0x002fe200048060ff */
[-C--:B------:R-:W-:Y:S01]  /*7030*/  FMUL R102, R102, R6.reuse ;  /* 0x0000000666667220 */ /* 0x080fe20000400000 */
[-C--:B------:R-:W-:Y:S01]  /*7040*/  FMUL R101, R101, R6.reuse ;  /* 0x0000000665657220 */ /* 0x080fe20000400000 */
[----:B------:R-:W-:Y:S01]  /*7050*/  F2FP.SATFINITE.E5M2.F32.PACK_AB_MERGE_C R105, RZ, R105, RZ ;  /* 0x00000069ff69723e */ /* 0x000fe200048060ff */
[----:B------:R-:W-:Y:S01]  /*7060*/  FMUL R100, R100, R6 ;  /* 0x0000000664647220 */ /* 0x000fe20000400000 */
[----:B--2---:R-:W-:Y:S01]  /*7070*/  F2FP.SATFINITE.E5M2.F32.PACK_AB_MERGE_C R27, RZ, R118, RZ ;  /* 0x00000076ff1b723e */ /* 0x004fe200048060ff */
[----:B------:R1:W-:Y:S01]  /*7080*/  @!P3 STG.E.U8 desc[UR22][R4.64+0x29], R25 ;  /* 0x000029190400b986 */ /* 0x0003e2000c101116 */
        /* <DEDUP_REMOVED lines=9> */
[-C--:B------:R-:W-:Y:S01]  /*7120*/  FMUL R97, R97, R6.reuse ;  /* 0x0000000661617220 */ /* 0x080fe20000400000 */
[-C--:B------:R-:W-:Y:S01]  /*7130*/  FMUL R96, R96, R6.reuse ;  /* 0x0000000660607220 */ /* 0x080fe20000400000 */
[----:B------:R-:W-:Y:S01]  /*7140*/  @!P5 STG.E.U8 desc[UR22][R4.64+0x30], R117 ;  /* 0x000030750400d986 */ /* 0x000fe2000c101116 */
[C---:B------:R-:W-:Y:S01]  /*7150*/  ISETP.LT.OR P5, PT, R28.reuse, 0x39, !P0 ;  /* 0x000000391c00780c */ /* 0x040fe200047a1670 */
[----:B------:R-:W-:Y:S01]  /*7160*/  FMUL R95, R95, R6 ;  /* 0x000000065f5f7220 */ /* 0x000fe20000400000 */
[----:B-1----:R-:W-:Y:S01]  /*7170*/  F2FP.SATFINITE.E5M2.F32.PACK_AB_MERGE_C R25, RZ, R114, RZ ;  /* 0x00000072ff19723e */ /* 0x002fe200048060ff */
        /* <DEDUP_REMOVED lines=13> */
[C---:B------:R-:W-:Y:S01]  /*7250*/  ISETP.LT.OR P5, PT, R28.reuse, 0x49, !P1 ;  /* 0x000000491c00780c */ /* 0x040fe20004fa1670 */
[----:B------:R-:W-:Y:S01]  /*7260*/  FMUL R91, R91, R6 ;  /* 0x000000065b5b7220 */ /* 0x000fe20000400000 */
[----:B-1----:R-:W-:Y:S01]  /*7270*/  F2FP.SATFINITE.E5M2.F32.PACK_AB_MERGE_C R29, RZ, R106, RZ ;  /* 0x0000006aff1d723e */ /* 0x002fe200048060ff */
        /* <DEDUP_REMOVED lines=24> */
[----:B------:R-:W-:Y:S01]  /*7400*/  FMUL R17, R17, R6 ;  /* 0x0000000611117220 */ /* 0x000fe20000400000 */
[----:B--2---:R-:W-:Y:S01]  /*7410*/  F2FP.SATFINITE.E5M2.F32.PACK_AB_MERGE_C R25, RZ, R104, RZ ;  /* 0x00000068ff19723e */ /* 0x004fe200048060ff */
[----:B------:R-:W-:Y:S01]  /*7420*/  @!P5 STG.E.U8 desc[UR22][R10.64+0x48], R107 ;  /* 0x0000486b0a00d986 */ /* 0x000fe2000c101116 */
[----:B------:R-:W-:Y:S01]  /*7430*/  ISETP.LT.OR P5, PT, R28, 0x51, !P1 ;  /* 0x000000511c00780c */ /* 0x000fe20004fa1670 */
[-C--:B------:R-:W-:Y:S01]  /*7440*/  FMUL R16, R16, R6.reuse ;  /* 0x0000000610107220 */ /* 0x080fe20000400000 */
[-C--:B------:R-:W-:Y:S01]  /*7450*/  FMUL R19, R19, R6.reuse ;  /* 0x0000000613137220 */ /* 0x080fe20000400000 */
[----:B------:R2:W-:Y:S01]  /*7460*/  @!P6 STG.E.U8 desc[UR22][R10.64+0x49], R29 ;  /* 0x0000491d0a00e986 */ /* 0x0005e2000c101116 */
[----:B------:R-:W-:Y:S01]  /*7470*/  ISETP.LT.OR P6, PT, R28, 0x52, !P1 ;  /* 0x000000521c00780c */ /* 0x000fe20004fc1670 */
[----:B------:R-:W-:Y:S01]  /*7480*/  FMUL R18, R18, R6 ;  /* 0x0000000612127220 */ /* 0x000fe20000400000 */
[----:B------:R-:W-:Y:S01]  /*7490*/  F2FP.SATFINITE.E5M2.F32.PACK_AB_MERGE_C R21, RZ, R21, RZ ;  /* 0x00000015ff15723e */ /* 0x000fe200048060ff */
[----:B------:R-:W-:Y:S01]  /*74a0*/  @!P3 STG.E.U8 desc[UR22][R4.64+0x48], R105 ;  /* 0x000048690400b986 */ /* 0x000fe2000c101116 */
[----:B-1----:R-:W-:-:S02]  /*74b0*/  F2FP.SATFINITE.E5M2.F32.PACK_AB_MERGE_C R27, RZ, R102, RZ ;  /* 0x00000066ff1b723e */ /* 0x002fc400048060ff */
[C---:B------:R-:W-:Y:S01]  /*74c0*/  ISETP.LT.OR P3, PT, R28.reuse, 0x52, !P0 ;  /* 0x000000521c00780c */ /* 0x040fe20004761670 */
[----:B------:R1:W-:Y:S01]  /*74d0*/  @!P4 STG.E.U8 desc[UR22][R4.64+0x49], R25 ;  /* 0x000049190400c986 */ /* 0x0003e2000c101116 */
[C---:B------:R-:W-:Y:S02]  /*74e0*/  ISETP.LT.OR P4, PT, R28.reuse, 0x59, !P0 ;  /* 0x000000591c00780c */ /* 0x040fe40004781670 */
[----:B------:R-:W-:Y:S01]  /*74f0*/  F2FP.SATFINITE.E5M2.F32.PACK_AB_MERGE_C R17, RZ, R17, RZ ;  /* 0x00000011ff11723e */ /* 0x000fe200048060ff */
[----:B------:R-:W-:Y:S01]  /*7500*/  @!P5 STG.E.U8 desc[UR22][R10.64+0x50], R103 ;  /* 0x000050670a00d986 */ /* 0x000fe2000c101116 */
[C---:B------:R-:W-:Y:S02]  /*7510*/  ISETP.LT.OR P5, PT, R28.reuse, 0x5a, !P0 ;  /* 0x0000005a1c00780c */ /* 0x040fe400047a1670 */
[----:B--2---:R-:W-:Y:S01]  /*7520*/  F2FP.SATFINITE.E5M2.F32.PACK_AB_MERGE_C R29, RZ, R96, RZ ;  /* 0x00000060ff1d723e */ /* 0x004fe200048060ff */
[----:B------:R2:W-:Y:S01]  /*7530*/  @!P6 STG.E.U8 desc[UR22][R10.64+0x51], R27 ;  /* 0x0000511b0a00e986 */ /* 0x0005e2000c101116 */
[----:B------:R-:W-:-:S02]  /*7540*/  ISETP.LT.OR P6, PT, R28, 0x5a, !P1 ;  /* 0x0000005a1c00780c */ /* 0x000fc40004fc1670 */
[----:B------:R-:W-:Y:S01]  /*7550*/  F2FP.SATFINITE.E5M2.F32.PACK_AB_MERGE_C R19, RZ, R19, RZ ;  /* 0x00000013ff13723e */ /* 0x000fe200048060ff */
[----:B------:R-:W-:Y:S01]  /*7560*/  @!P2 STG.E.U8 desc[UR22][R4.64+0x50], R101 ;  /* 0x000050650400a986 */ /* 0x000fe2000c101116 */
[----:B------:R-:W-:Y:S02]  /*7570*/  ISETP.LT.OR P2, PT, R28, 0x59, !P1 ;  /* 0x000000591c00780c */ /* 0x000fe40004f41670 */
[----:B-1----:R-:W-:Y:S02]  /*7580*/  F2FP.SATFINITE.E5M2.F32.PACK_AB_MERGE_C R25, RZ, R100, RZ ;  /* 0x00000064ff19723e */ /* 0x002fe400048060ff */
[----:B--2---:R-:W-:-:S03]  /*7590*/  F2FP.SATFINITE.E5M2.F32.PACK_AB_MERGE_C R27, RZ, R98, RZ ;  /* 0x00000062ff1b723e */ /* 0x004fc600048060ff */
[----:B------:R1:W-:Y:S01]  /*75a0*/  @!P3 STG.E.U8 desc[UR22][R4.64+0x51], R25 ;  /* 0x000051190400b986 */ /* 0x0003e2000c101116 */
[----:B------:R-:W-:-:S03]  /*75b0*/  ISETP.LT.OR P3, PT, R28, 0x62, !P1 ;  /* 0x000000621c00780c */ /* 0x000fc60004f61670 */
[----:B------:R2:W-:Y:S01]  /*75c0*/  @!P6 STG.E.U8 desc[UR22][R10.64+0x59], R27 ;  /* 0x0000591b0a00e986 */ /* 0x0005e2000c101116 */
[----:B------:R-:W-:-:S03]  /*75d0*/  ISETP.LT.OR P6, PT, R28, 0x69, !P1 ;  /* 0x000000691c00780c */ /* 0x000fc60004fc1670 */
[----:B------:R-:W-:Y:S01]  /*75e0*/  @!P2 STG.E.U8 desc[UR22][R10.64+0x58], R99 ;  /* 0x000058630a00a986 */ /* 0x000fe2000c101116 */
[----:B------:R-:W-:-:S03]  /*75f0*/  ISETP.LT.OR P2, PT, R28, 0x61, !P1 ;  /* 0x000000611c00780c */ /* 0x000fc60004f41670 */
[----:B------:R-:W-:Y:S01]  /*7600*/  @!P4 STG.E.U8 desc[UR22][R4.64+0x58], R97 ;  /* 0x000058610400c986 */ /* 0x000fe2000c101116 */
[C---:B------:R-:W-:Y:S02]  /*7610*/  ISETP.LT.OR P4, PT, R28.reuse, 0x61, !P0 ;  /* 0x000000611c00780c */ /* 0x040fe40004781670 */
[----:B-1----:R-:W-:Y:S01]  /*7620*/  F2FP.SATFINITE.E5M2.F32.PACK_AB_MERGE_C R25, RZ, R94, RZ ;  /* 0x0000005eff19723e */ /* 0x002fe200048060ff */
[----:B------:R1:W-:Y:S01]  /*7630*/  @!P5 STG.E.U8 desc[UR22][R4.64+0x59], R29 ;  /* 0x0000591d0400d986 */ /* 0x0003e2000c101116 */
[C---:B------:R-:W-:Y:S02]  /*7640*/  ISETP.LT.OR P5, PT, R28.reuse, 0x62, !P0 ;  /* 0x000000621c00780c */ /* 0x040fe400047a1670 */
[----:B--2---:R-:W-:Y:S01]  /*7650*/  F2FP.SATFINITE.E5M2.F32.PACK_AB_MERGE_C R27, RZ, R92, RZ ;  /* 0x0000005cff1b723e */ /* 0x004fe200048060ff */
        /* <DEDUP_REMOVED lines=8> */
[----:B--2---:R-:W-:Y:S02]  /*76e0*/  F2FP.SATFINITE.E5M2.F32.PACK_AB_MERGE_C R25, RZ, R88, RZ ;  /* 0x00000058ff19723e */ /* 0x004fe400048060ff */
[C---:B------:R-:W-:Y:S01]  /*76f0*/  ISETP.LT.OR P5, PT, R28.reuse, 0x71, !P0 ;  /* 0x000000711c00780c */ /* 0x040fe200047a1670 */
[----:B------:R-:W-:Y:S01]  /*7700*/  @!P6 STG.E.U8 desc[UR22][R10.64+0x68], R91 ;  /* 0x0000685b0a00e986 */ /* 0x000fe2000c101116 */
[----:B------:R-:W-:-:S03]  /*7710*/  ISETP.LT.OR P6, PT, R28, 0x71, !P1 ;  /* 0x000000711c00780c */ /* 0x000fc60004fc1670 */
[----:B------:R-:W-:Y:S01]  /*7720*/  @!P2 STG.E.U8 desc[UR22][R10.64+0x69], R29 ;  /* 0x0000691d0a00a986 */ /* 0x000fe2000c101116 */
[----:B------:R-:W-:-:S03]  /*7730*/  ISETP.LT.OR P2, PT, R28, 0x72, !P1 ;  /* 0x000000721c00780c */ /* 0x000fc60004f41670 */
[----:B------:R-:W-:Y:S01]  /*7740*/  @!P3 STG.E.U8 desc[UR22][R4.64+0x68], R89 ;  /* 0x000068590400b986 */ /* 0x000fe2000c101116 */
[C---:B------:R-:W-:Y:S02]  /*7750*/  ISETP.LT.OR P3, PT, R28.reuse, 0x79, !P1 ;  /* 0x000000791c00780c */ /* 0x040fe40004f61670 */
[C---:B------:R-:W-:Y:S01]  /*7760*/  ISETP.LT.OR P1, PT, R28.reuse, 0x7a, !P1 ;  /* 0x0000007a1c00780c */ /* 0x040fe20004f21670 */
[----:B------:R2:W-:Y:S01]  /*7770*/  @!P4 STG.E.U8 desc[UR22][R4.64+0x69], R25 ;  /* 0x000069190400c986 */ /* 0x0005e2000c101116 */
[C---:B------:R-:W-:Y:S02]  /*7780*/  ISETP.LT.OR P4, PT, R28.reuse, 0x72, !P0 ;  /* 0x000000721c00780c */ /* 0x040fe40004781670 */
[----:B-1----:R-:W-:Y:S01]  /*7790*/  F2FP.SATFINITE.E5M2.F32.PACK_AB_MERGE_C R27, RZ, R22, RZ ;  /* 0x00000016ff1b723e */ /* 0x002fe200048060ff */
[----:B------:R1:W-:Y:S01]  /*77a0*/  @!P6 STG.E.U8 desc[UR22][R10.64+0x70], R23 ;  /* 0x000070170a00e986 */ /* 0x0003e2000c101116 */
[C---:B------:R-:W-:Y:S02]  /*77b0*/  ISETP.LT.OR P6, PT, R28.reuse, 0x79, !P0 ;  /* 0x000000791c00780c */ /* 0x040fe400047c1670 */
[----:B------:R-:W-:Y:S01]  /*77c0*/  ISETP.LT.OR P0, PT, R28, 0x7a, !P0 ;  /* 0x0000007a1c00780c */ /* 0x000fe20004701670 */
[----:B------:R3:W-:Y:S01]  /*77d0*/  @!P2 STG.E.U8 desc[UR22][R10.64+0x71], R27 ;  /* 0x0000711b0a00a986 */ /* 0x0007e2000c101116 */
[----:B--2---:R-:W-:-:S03]  /*77e0*/  F2FP.SATFINITE.E5M2.F32.PACK_AB_MERGE_C R25, RZ, R16, RZ ;  /* 0x00000010ff19723e */ /* 0x004fc600048060ff */
[----:B------:R2:W-:Y:S01]  /*77f0*/  @!P5 STG.E.U8 desc[UR22][R4.64+0x70], R21 ;  /* 0x000070150400d986 */ /* 0x0005e2000c101116 */
[----:B-1----:R-:W-:Y:S02]  /*7800*/  F2FP.SATFINITE.E5M2.F32.PACK_AB_MERGE_C R23, RZ, R20, RZ ;  /* 0x00000014ff17723e */ /* 0x002fe400048060ff */
[----:B---3--:R-:W-:-:S03]  /*7810*/  F2FP.SATFINITE.E5M2.F32.PACK_AB_MERGE_C R27, RZ, R18, RZ ;  /* 0x00000012ff1b723e */ /* 0x008fc600048060ff */
[----:B------:R2:W-:Y:S04]  /*7820*/  @!P4 STG.E.U8 desc[UR22][R4.64+0x71], R23 ;  /* 0x000071170400c986 */ /* 0x0005e8000c101116 */
[----:B------:R2:W-:Y:S04]  /*7830*/  @!P3 STG.E.U8 desc[UR22][R10.64+0x78], R17 ;  /* 0x000078110a00b986 */ /* 0x0005e8000c101116 */
[----:B------:R2:W-:Y:S04]  /*7840*/  @!P1 STG.E.U8 desc[UR22][R10.64+0x79], R25 ;  /* 0x000079190a009986 */ /* 0x0005e8000c101116 */
[----:B------:R2:W-:Y:S04]  /*7850*/  @!P6 STG.E.U8 desc[UR22][R4.64+0x78], R19 ;  /* 0x000078130400e986 */ /* 0x0005e8000c101116 */
[----:B------:R2:W-:Y:S02]  /*7860*/  @!P0 STG.E.U8 desc[UR22][R4.64+0x79], R27 ;  /* 0x0000791b04008986 */ /* 0x0005e4000c101116 */
.L_x_164:
[----:B------:R-:W-:Y:S05]  /*7870*/  BSYNC B0 ;  /* 0x0000000000007941 */ /* 0x000fea0003800000 */
.L_x_34:
[----:B0-2---:R-:W-:Y:S01]  /*7880*/  IMAD.U32 R4, RZ, RZ, UR20 ;  /* 0x00000014ff047e24 */ /* 0x005fe2000f8e00ff */
[----:B------:R-:W-:Y:S01]  /*7890*/  ULDC.64 UR4, c[0x0][0x650] ;  /* 0x0001940000047ab9 */ /* 0x000fe20000000a00 */
[----:B-----5:R-:W-:Y:S01]  /*78a0*/  IMAD.U32 R0, RZ, RZ, UR7 ;  /* 0x00000007ff007e24 */ /* 0x020fe2000f8e00ff */
[----:B------:R0:W-:Y:S01]  /*78b0*/  SYNCS.ARRIVE.TRANS64.A1T0 RZ, [R14+UR31], RZ ;  /* 0x000000ff0eff79a7 */ /* 0x0001e2000810001f */
[----:B------:R-:W-:Y:S01]  /*78c0*/  IMAD.U32 R5, RZ, RZ, UR21 ;  /* 0x00000015ff057e24 */ /* 0x000fe2000f8e00ff */
[C---:B------:R-:W-:Y:S01]  /*78d0*/  LEA R2, P0, R4.reuse, R2, 0x1 ;  /* 0x0000000204027211 */ /* 0x040fe200078008ff */
[----:B------:R-:W-:Y:S01]  /*78e0*/  IMAD.MOV.U32 R5, RZ, RZ, -0x1 ;  /* 0xffffffffff057424 */ /* 0x000fe200078e00ff */
[----:B---3--:R-:W-:Y:S02]  /*78f0*/  PRMT R10, RZ, 0x7610, R10 ;  /* 0x00007610ff0a7816 */ /* 0x008fe4000000000a */
[----:B------:R-:W-:Y:S01]  /*7900*/  LEA.HI.X R3, R4, R3, R0, 0x1, P0 ;  /* 0x0000000304037211 */ /* 0x000fe200000f0c00 */
[----:B------:R-:W-:Y:S01]  /*7910*/  IMAD.MOV.U32 R4, RZ, RZ, -0x1 ;  /* 0xffffffffff047424 */ /* 0x000fe200078e00ff */
[----:B------:R-:W-:Y:S01]  /*7920*/  ISETP.GE.U32.AND P0, PT, R2, UR4, PT ;  /* 0x0000000402007c0c */ /* 0x000fe2000bf06070 */
[----:B------:R-:W-:-:S03]  /*7930*/  IMAD.MOV.U32 R0, RZ, RZ, -0x1 ;  /* 0xffffffffff007424 */ /* 0x000fc600078e00ff */
[----:B------:R-:W-:-:S13]  /*7940*/  ISETP.GE.U32.AND.EX P0, PT, R3, UR5, PT, P0 ;  /* 0x0000000503007c0c */ /* 0x000fda000bf06100 */
[----:B0-----:R-:W-:Y:S05]  /*7950*/  @P0 BRA `(.L_x_165) ;  /* 0x0000000400880947 */ /* 0x001fea0003800000 */
[----:B------:R-:W0:Y:S01]  /*7960*/  S2UR UR12, SR_CTAID.X ;  /* 0x00000000000c79c3 */ /* 0x000e220000002500 */
[----:B------:R-:W-:Y:S01]  /*7970*/  ULDC.64 UR4, c[0x0][0x628] ;  /* 0x00018a0000047ab9 */ /* 0x000fe20000000a00 */
[----:B------:R-:W-:Y:S01]  /*7980*/  ULDC UR6, c[0x0][0x150] ;  /* 0x0000540000067ab9 */ /* 0x000fe20000000800 */
[----:B------:R-:W-:Y:S01]  /*7990*/  ISETP.NE.U32.AND P0, PT, RZ, UR4, PT ;  /* 0x00000004ff007c0c */ /* 0x000fe2000bf05070 */
[----:B------:R-:W-:Y:S01]  /*79a0*/  ULDC UR24, c[0x0][0x630] ;  /* 0x00018c0000187ab9 */ /* 0x000fe20000000800 */
[C---:B------:R-:W-:Y:S01]  /*79b0*/  R2UR UR28, R2.reuse ;  /* 0x00000000021c72ca */ /* 0x040fe200000e0000 */
[----:B------:R-:W-:Y:S01]  /*79c0*/  ULDC UR32, c[0x0][0x154] ;  /* 0x0000550000207ab9 */ /* 0x000fe20000000800 */
[----:B------:R-:W-:Y:S01]  /*79d0*/  ISETP.NE.AND.EX P0, PT, RZ, UR5, PT, P0 ;  /* 0x00000005ff007c0c */ /* 0x000fe2000bf05300 */
[----:B------:R-:W2:Y:S01]  /*79e0*/  S2UR UR33, SR_CTAID.Y ;  /* 0x00000000002179c3 */ /* 0x000ea20000002600 */
[----:B------:R-:W-:Y:S02]  /*79f0*/  R2UR UR29, R3 ;  /* 0x00000000031d72ca */ /* 0x000fe400000e0000 */
[----:B------:R-:W-:-:S02]  /*7a00*/  R2UR UR26, R2 ;  /* 0x00000000021a72ca */ /* 0x000fc400000e0000 */
[----:B------:R-:W-:Y:S02]  /*7a10*/  R2UR UR27, R3 ;  /* 0x00000000031b72ca */ /* 0x000fe400000e0000 */
[----:B0-----:R-:W-:-:S05]  /*7a20*/  I2FP.F32.U32 R0, UR12 ;  /* 0x0000000c00007c45 */ /* 0x001fca0008201000 */
[----:B------:R-:W-:-:S04]  /*7a30*/  FMUL R0, R0, UR6 ;  /* 0x0000000600007c20 */ /* 0x000fc80008400000 */
[----:B------:R0:W3:Y:S01]  /*7a40*/  F2I.U32.TRUNC.NTZ R4, R0 ;  /* 0x0000000000047305 */ /* 0x0000e2000020f000 */
[----:B--2---:R-:W-:Y:S05]  /*7a50*/  @!P0 BRA `(.L_x_166) ;  /* 0x0000000000308947 */ /* 0x004fea0003800000 */
        /* <DEDUP_REMOVED lines=12> */
.L_x_166:
[----:B------:R-:W-:Y:S01]  /*7b20*/  USHF.R.U64 UR6, UR26, UR24, UR27 ;  /* 0x000000181a067299 */ /* 0x000fe2000800121b */
[----:B0-----:R-:W-:Y:S01]  /*7b30*/  I2FP.F32.U32 R0, UR33 ;  /* 0x0000002100007c45 */ /* 0x001fe20008201000 */
[----:B------:R-:W-:Y:S02]  /*7b40*/  USHF.R.U32.HI UR4, URZ, UR24, UR27 ;  /* 0x000000183f047299 */ /* 0x000fe4000801161b */
[----:B------:R-:W-:Y:S02]  /*7b50*/  UIADD3 UR18, UP0, URZ, -UR6, URZ ;  /* 0x800000063f127290 */ /* 0x000fe4000ff1e03f */
[----:B------:R-:W-:Y:S01]  /*7b60*/  FMUL R0, R0, UR32 ;  /* 0x0000002000007c20 */ /* 0x000fe20008400000 */
[----:B------:R-:W-:Y:S01]  /*7b70*/  ULDC.64 UR26, c[0x0][0x620] ;  /* 0x00018800001a7ab9 */ /* 0x000fe20000000a00 */
[----:B------:R-:W-:Y:S01]  /*7b80*/  UIADD3.X UR4, URZ, ~UR4, URZ, UP0, !UPT ;  /* 0x800000043f047290 */ /* 0x000fe200087fe43f */
[----:B------:R-:W-:Y:S01]  /*7b90*/  UMOV UR16, UR28 ;  /* 0x0000001c00107c82 */ /* 0x000fe20008000000 */
[----:B------:R-:W-:-:S02]  /*7ba0*/  UMOV UR17, UR29 ;  /* 0x0000001d00117c82 */ /* 0x000fc40008000000 */
[----:B------:R-:W0:Y:S01]  /*7bb0*/  F2I.U32.TRUNC.NTZ R0, R0 ;  /* 0x0000000000007305 */ /* 0x000e22000020f000 */
[----:B------:R-:W-:Y:S02]  /*7bc0*/  UIMAD UR4, UR4, UR26, URZ ;  /* 0x0000001a040472a4 */ /* 0x000fe4000f8e023f */
[----:B------:R-:W-:Y:S01]  /*7bd0*/  UIMAD.WIDE.U32 UR16, UR18, UR26, UR16 ;  /* 0x0000001a121072a5 */ /* 0x000fe2000f8e0010 */
[----:B---3--:R-:W-:Y:S01]  /*7be0*/  R2UR UR26, R4 ;  /* 0x00000000041a72ca */ /* 0x008fe200000e0000 */
[----:B------:R-:W-:Y:S01]  /*7bf0*/  UIMAD UR18, UR18, UR27, UR4 ;  /* 0x0000001b121272a4 */ /* 0x000fe2000f8e0204 */
[----:B------:R-:W-:Y:S01]  /*7c00*/  ULDC UR19, c[0x0][0x618] ;  /* 0x0001860000137ab9 */ /* 0x000fe20000000800 */
[----:B------:R-:W-:Y:S02]  /*7c10*/  ULDC UR36, c[0x0][0x658] ;  /* 0x0001960000247ab9 */ /* 0x000fe40000000800 */
[----:B------:R-:W-:Y:S01]  /*7c20*/  UIADD3 UR18, UR17, UR18, URZ ;  /* 0x0000001211127290 */ /* 0x000fe2000fffe03f */
[----:B------:R-:W-:Y:S01]  /*7c30*/  UMOV UR24, 0xffffffff ;  /* 0xffffffff00187882 */ /* 0x000fe20000000000 */
[----:B------:R-:W-:Y:S01]  /*7c40*/  ULDC.64 UR4, c[0x0][0x640] ;  /* 0x0001900000047ab9 */ /* 0x000fe20000000a00 */
[----:B------:R-:W-:Y:S01]  /*7c50*/  USHF.L.U32 UR32, UR24, UR36, URZ ;  /* 0x0000002418207299 */ /* 0x000fe2000800063f */
[----:B------:R-:W-:Y:S01]  /*7c60*/  ISETP.NE.U32.AND P0, PT, RZ, UR4, PT ;  /* 0x00000004ff007c0c */ /* 0x000fe2000bf05070 */
[----:B------:R-:W-:Y:S01]  /*7c70*/  USHF.R.U64 UR16, UR16, UR19, UR18 ;  /* 0x0000001310107299 */ /* 0x000fe20008001212 */
[----:B0-----:R-:W-:Y:S01]  /*7c80*/  R2UR UR28, R0 ;  /* 0x00000000001c72ca */ /* 0x001fe200000e0000 */
[----:B------:R-:W-:Y:S01]  /*7c90*/  USHF.R.U32.HI UR18, URZ, UR19, UR18 ;  /* 0x000000133f127299 */ /* 0x000fe20008011612 */
[----:B------:R-:W-:Y:S01]  /*7ca0*/  ISETP.NE.AND.EX P0, PT, RZ, UR5, PT, P0 ;  /* 0x00000005ff007c0c */ /* 0x000fe2000bf05300 */
[----:B------:R-:W-:Y:S01]  /*7cb0*/  ULDC UR29, c[0x0][0x608] ;  /* 0x00018200001d7ab9 */ /* 0x000fe20000000800 */
[----:B------:R-:W-:-:S02]  /*7cc0*/  ULOP3.LUT UR37, URZ, UR32, URZ, 0x33, !UPT ;  /* 0x000000203f257292 */ /* 0x000fc4000f8e333f */
[----:B------:R-:W-:Y:S02]  /*7cd0*/  USHF.R.U64 UR32, UR16, UR29, UR18 ;  /* 0x0000001d10207299 */ /* 0x000fe40008001212 */
[----:B------:R-:W-:Y:S01]  /*7ce0*/  USHF.R.U32.HI UR18, URZ, UR29, UR18 ;  /* 0x0000001d3f127299 */ /* 0x000fe20008011612 */
[----:B------:R-:W-:Y:S01]  /*7cf0*/  UMOV UR34, 0x1 ;  /* 0x0000000100227882 */ /* 0x000fe20000000000 */
[----:B------:R-:W-:Y:S02]  /*7d00*/  UIADD3 UR26, -UR26, URZ, URZ ;  /* 0x0000003f1a1a7290 */ /* 0x000fe4000fffe13f */
[----:B------:R-:W-:Y:S02]  /*7d10*/  USHF.L.U32 UR24, UR34, UR36, URZ ;  /* 0x0000002422187299 */ /* 0x000fe4000800063f */
[----:B------:R-:W-:Y:S01]  /*7d20*/  USHF.R.U64 UR34, UR32, UR36, UR18 ;  /* 0x0000002420227299 */ /* 0x000fe20008001212 */
[----:B------:R-:W-:Y:S01]  /*7d30*/  ULDC UR27, c[0x0][0x144] ;  /* 0x00005100001b7ab9 */ /* 0x000fe20000000800 */
[----:B------:R-:W-:Y:S01]  /*7d40*/  ULDC UR15, c[0x0][0x600] ;  /* 0x00018000000f7ab9 */ /* 0x000fe20000000800 */
[----:B------:R-:W-:-:S02]  /*7d50*/  UIADD3 UR35, -UR28, URZ, URZ ;  /* 0x0000003f1c237290 */ /* 0x000fc4000fffe13f */
[----:B------:R-:W-:Y:S02]  /*7d60*/  USHF.R.U32.HI UR29, URZ, UR36, UR18 ;  /* 0x000000243f1d7299 */ /* 0x000fe40008011612 */
[----:B------:R-:W-:Y:S02]  /*7d70*/  UIADD3 UR17, UR15, -0x1, URZ ;  /* 0xffffffff0f117890 */ /* 0x000fe4000fffe03f */
        /* <DEDUP_REMOVED lines=16> */
.L_x_167:
[----:B------:R-:W-:Y:S01]  /*7e80*/  USHF.R.U64 UR4, UR28, UR38, UR29 ;  /* 0x000000261c047299 */ /* 0x000fe2000800121d */
[----:B------:R-:W-:Y:S01]  /*7e90*/  IMAD.MOV.U32 R10, RZ, RZ, 0x1 ;  /* 0x00000001ff0a7424 */ /* 0x000fe200078e00ff */
[----:B------:R-:W-:Y:S01]  /*7ea0*/  ULOP3.LUT UR32, UR32, UR37, URZ, 0xc0, !UPT ;  /* 0x0000002520207292 */ /* 0x000fe2000f8ec03f */
[----:B------:R-:W-:Y:S01]  /*7eb0*/  IMAD.U32 R0, RZ, RZ, UR6 ;  /* 0x00000006ff007e24 */ /* 0x000fe2000f8e00ff */
[----:B------:R-:W-:Y:S02]  /*7ec0*/  UIADD3 UR5, -UR4, URZ, URZ ;  /* 0x0000003f04057290 */ /* 0x000fe4000fffe13f */
[----:B------:R-:W-:Y:S02]  /*7ed0*/  @UP2 UIMAD UR36, UR40, UR35, UR33 ;  /* 0x00000023282422a4 */ /* 0x000fe4000f8e0221 */
        /* <DEDUP_REMOVED lines=10> */
.L_x_165:
[----:B------:R-:W-:Y:S01]  /*7f80*/  UIADD3 UR9, UR30, UR9, URZ ;  /* 0x000000091e097290 */ /* 0x000fe2000fffe03f */
[----:B------:R-:W-:Y:S02]  /*7f90*/  LOP3.LUT P0, RZ, R10, 0xff, RZ, 0xc0, !PT ;  /* 0x000000ff0aff7812 */ /* 0x000fe4000780c0ff */
[----:B------:R-:W-:Y:S01]  /*7fa0*/  LOP3.LUT R144, R144, 0x1, RZ, 0x3c, !PT ;  /* 0x0000000190907812 */ /* 0x000fe200078e3cff */
[----:B------:R-:W-:Y:S02]  /*7fb0*/  USHF.R.U32.HI UR4, URZ, 0x2, UR9 ;  /* 0x000000023f047899 */ /* 0x000fe40008011609 */
[----:B------:R-:W-:Y:S02]  /*7fc0*/  UISETP.GT.U32.AND UP0, UPT, UR9, 0x3, UPT ;  /* 0x000000030900788c */ /* 0x000fe4000bf04070 */
[----:B------:R-:W-:Y:S02]  /*7fd0*/  ULOP3.LUT UR4, UR4, 0x1, URZ, 0xc0, !UPT ;  /* 0x0000000104047892 */ /* 0x000fe4000f8ec03f */
[----:B------:R-:W-:-:S02]  /*7fe0*/  UISETP.LT.U32.AND UP0, UPT, UR30, 0x4, UP0 ;  /* 0x000000041e00788c */ /* 0x000fc40008701070 */
[----:B------:R-:W-:Y:S02]  /*7ff0*/  UISETP.NE.U32.AND UP1, UPT, UR4, 0x1, UPT ;  /* 0x000000010400788c */ /* 0x000fe4000bf25070 */
[----:B------:R-:W-:Y:S02]  /*8000*/  USEL UR5, URZ, 0x1, !UP0 ;  /* 0x000000013f057887 */ /* 0x000fe4000c000000 */
[----:B------:R-:W-:Y:S02]  /*8010*/  UISETP.GT.U32.AND UP1, UPT, UR30, 0x3, !UP1 ;  /* 0x000000031e00788c */ /* 0x000fe4000cf24070 */
[----:B------:R-:W-:Y:S02]  /*8020*/  ULOP3.LUT UR9, UR9, 0x3, URZ, 0xc0, !UPT ;  /* 0x0000000309097892 */ /* 0x000fe4000f8ec03f */
[----:B------:R-:W-:-:S04]  /*8030*/  USEL UR4, URZ, 0x1, !UP1 ;  /* 0x000000013f047887 */ /* 0x000fc8000c800000 */
[----:B------:R-:W-:Y:S01]  /*8040*/  ULOP3.LUT UR11, UR4, UR11, UR5, 0x96, !UPT ;  /* 0x0000000b040b7292 */ /* 0x000fe2000f8e9605 */
[----:B------:R-:W-:Y:S11]  /*8050*/  @P0 BRA `(.L_x_168) ;  /* 0xffffff9400200947 */ /* 0x000ff6000383ffff */
[----:B------:R-:W-:Y:S05]  /*8060*/  EXIT ;  /* 0x000000000000794d */ /* 0x000fea0003800000 */
.L_x_12:
[----:B------:R-:W-:-:S08]  /*8070*/  ISETP.NE.AND P0, PT, RZ, UR8, PT ;  /* 0x00000008ff007c0c */ /* 0x000fd0000bf05270 */
[----:B-1---5:R-:W0:-:S00]  /*8080*/  USETMAXREG.DEALLOC.CTAPOOL 0x28 ;  /* 0x00000028000079c8 */ /* 0x022e0000080e0500 */
[----:B------:R-:W-:Y:S05]  /*8090*/  @P0 EXIT ;  /* 0x000000000000094d */ /* 0x000fea0003800000 */
[----:B0-----:R-:W-:Y:S01]  /*80a0*/  LOP3.LUT P0, RZ, R9, 0xff, RZ, 0xc0, !PT ;  /* 0x000000ff09ff7812 */ /* 0x001fe2000780c0ff */
[----:B------:R-:W-:Y:S02]  /*80b0*/  IMAD.MOV.U32 R10, RZ, RZ, 0x1 ;  /* 0x00000001ff0a7424 */ /* 0x000fe400078e00ff */
[----:B------:R-:W-:-:S10]  /*80c0*/  IMAD.MOV.U32 R11, RZ, RZ, RZ ;  /* 0x000000ffff0b7224 */ /* 0x000fd400078e00ff */
[----:B------:R-:W-:Y:S05]  /*80d0*/  @!P0 BRA `(.L_x_169) ;  /* 0x0000000c00108947 */ /* 0x000fea0003800000 */
[----:B------:R-:W-:Y:S01]  /*80e0*/  LOP3.LUT P0, RZ, R8, 0x1f, RZ, 0xc0, !PT ;  /* 0x0000001f08ff7812 */ /* 0x000fe2000780c0ff */
[----:B------:R-:W-:Y:S01]  /*80f0*/  ULDC UR5, c[0x0][0x658] ;  /* 0x0001960000057ab9 */ /* 0x000fe20000000800 */
[----:B------:R-:W-:Y:S01]  /*8100*/  UMOV UR6, 0xffffffff ;  /* 0xffffffff00067882 */ /* 0x000fe20000000000 */
[----:B------:R-:W-:Y:S01]  /*8110*/  BSSY B0, `(.L_x_169) ;  /* 0x00000c0000007945 */ /* 0x000fe20003800000 */
[----:B------:R-:W-:Y:S01]  /*8120*/  USHF.L.U32 UR6, UR6, UR5, URZ ;  /* 0x0000000506067299 */ /* 0x000fe2000800063f */
[C---:B------:R-:W-:Y:S01]  /*8130*/  ISETP.NE.AND P3, PT, R12.reuse, RZ, PT ;  /* 0x000000ff0c00720c */ /* 0x040fe20003f65270 */
[----:B------:R-:W-:Y:S01]  /*8140*/  IMAD.MOV.U32 R10, RZ, RZ, 0x1 ;  /* 0x00000001ff0a7424 */ /* 0x000fe200078e00ff */
[----:B------:R-:W-:Y:S01]  /*8150*/  ISETP.NE.OR P0, PT, R12, RZ, !P0 ;  /* 0x000000ff0c00720c */ /* 0x000fe20004705670 */
[----:B------:R-:W-:Y:S01]  /*8160*/  IMAD.MOV.U32 R12, RZ, RZ, 0x1 ;  /* 0x00000001ff0c7424 */ /* 0x000fe200078e00ff */
[----:B------:R-:W-:Y:S01]  /*8170*/  ULDC UR4, c[0x0][0x600] ;  /* 0x0001800000047ab9 */ /* 0x000fe20000000800 */
[----:B------:R-:W-:Y:S01]  /*8180*/  IMAD.MOV.U32 R11, RZ, RZ, RZ ;  /* 0x000000ffff0b7224 */ /* 0x000fe200078e00ff */
[----:B------:R-:W-:Y:S01]  /*8190*/  UMOV UR8, 0x1 ;  /* 0x0000000100087882 */ /* 0x000fe20000000000 */
[----:B------:R-:W-:-:S02]  /*81a0*/  UIADD3 UR27, UR14, 0x1, URZ ;  /* 0x000000010e1b7890 */ /* 0x000fc4000fffe03f */
[----:B------:R-:W-:Y:S02]  /*81b0*/  ULOP3.LUT UR26, UR13, 0x2, URZ, 0xfc, !UPT ;  /* 0x000000020d1a7892 */ /* 0x000fe4000f8efc3f */
[----:B------:R-:W-:Y:S02]  /*81c0*/  UIADD3 UR4, UR4, -0x1, URZ ;  /* 0xffffffff04047890 */ /* 0x000fe4000fffe03f */
[----:B------:R-:W-:Y:S02]  /*81d0*/  USHF.L.U32 UR5, UR8, UR5, URZ ;  /* 0x0000000508057299 */ /* 0x000fe4000800063f */
[----:B------:R-:W-:Y:S01]  /*81e0*/  ULOP3.LUT UR6, URZ, UR6, URZ, 0x33, !UPT ;  /* 0x000000063f067292 */ /* 0x000fe2000f8e333f */
[----:B------:R-:W-:-:S11]  /*81f0*/  ULDC.64 UR24, c[0x0][0x198] ;  /* 0x0000660000187ab9 */ /* 0x000fd60000000a00 */
.L_x_181:
[----:B------:R-:W-:-:S03]  /*8200*/  UMOV UR8, 0xffffffff ;  /* 0xffffffff00087882 */ /* 0x000fc60000000000 */
[----:B------:R-:W-:Y:S05]  /*8210*/  BRA.DIV UR8, `(.L_x_170) ;  /* 0x0000000e08dc7947 */ /* 0x000fea000b800000 */
[----:B------:R-:W-:-:S13]  /*8220*/  ELECT P1, URZ, PT ;  /* 0x00000000003f782f */ /* 0x000fda0003820000 */
.L_x_194:
[----:B------:R-:W0:Y:S01]  /*8230*/  LDC R6, c[0x0][0x28c] ;  /* 0x0000a300ff067b82 */ /* 0x000e220000000800 */
[----:B------:R-:W-:Y:S01]  /*8240*/  BSSY B1, `(.L_x_171) ;  /* 0x0000038000017945 */ /* 0x000fe20003800000 */
[----:B0-----:R-:W-:-:S13]  /*8250*/  ISETP.LT.OR P1, PT, R6, 0x1, !P1 ;  /* 0x000000010600780c */ /* 0x001fda0004f21670 */
[----:B------:R-:W-:Y:S05]  /*8260*/  @P1 BRA `(.L_x_172) ;  /* 0x0000000000d41947 */ /* 0x000fea0003800000 */
[----:B------:R-:W-:Y:S02]  /*8270*/  IMAD.SHL.U32 R8, R4, 0x80, RZ ;  /* 0x0000008004087824 */ /* 0x000fe400078e00ff */
[----:B------:R-:W-:Y:S02]  /*8280*/  IMAD.SHL.U32 R9, R5, 0x40, RZ ;  /* 0x0000004005097824 */ /* 0x000fe400078e00ff */
[----:B------:R-:W-:Y:S02]  /*8290*/  IMAD.MOV.U32 R15, RZ, RZ, RZ ;  /* 0x000000ffff0f7224 */ /* 0x000fe400078e00ff */
[----:B------:R-:W-:Y:S02]  /*82a0*/  IMAD.U32 R16, RZ, RZ, UR27 ;  /* 0x0000001bff107e24 */ /* 0x000fe4000f8e00ff */
[----:B------:R-:W-:Y:S02]  /*82b0*/  IMAD.MOV.U32 R4, RZ, RZ, R10 ;  /* 0x000000ffff047224 */ /* 0x000fe400078e000a */
[----:B------:R-:W-:-:S07]  /*82c0*/  IMAD.MOV.U32 R5, RZ, RZ, R11 ;  /* 0x000000ffff057224 */ /* 0x000fce00078e000b */
.L_x_176:
[----:B------:R-:W0:Y:S01]  /*82d0*/  S2R R7, SR_CgaCtaId ;  /* 0x0000000000077919 */ /* 0x000e220000008800 */
[----:B------:R-:W-:-:S04]  /*82e0*/  MOV R6, 0x400 ;  /* 0x0000040000067802 */ /* 0x000fc80000000f00 */
[----:B0-----:R-:W-:Y:S02]  /*82f0*/  LEA R14, R7, R6, 0x18 ;  /* 0x00000006070e7211 */ /* 0x001fe400078ec0ff */
[----:B------:R-:W-:Y:S01]  /*8300*/  SHF.L.U32 R6, R4, 0x1f, RZ ;  /* 0x0000001f04067819 */ /* 0x000fe200000006ff */
[----:B------:R-:W0:Y:S02]  /*8310*/  @!P3 LDC R7, c[0x0][0x500] ;  /* 0x00014000ff07bb82 */ /* 0x000e240000000800 */
[----:B------:R-:W-:-:S04]  /*8320*/  IMAD R13, R5, 0x8, R14 ;  /* 0x00000008050d7824 */ /* 0x000fc800078e020e */
[----:B------:R-:W1:Y:S02]  /*8330*/  SYNCS.PHASECHK.TRANS64.TRYWAIT P1, [R13+URZ+0x20], R6 ;  /* 0x000020060d0075a7 */ /* 0x000e64000802017f */
[----:B-1----:R-:W-:Y:S05]  /*8340*/  @!P1 BRA `(.L_x_173) ;  /* 0x0000000c00b09947 */ /* 0x002fea0003800000 */
.L_x_195:
[----:B------:R-:W-:Y:S01]  /*8350*/  UPRMT UR8, UR26, 0x9910, URZ ;  /* 0x000099101a087896 */ /* 0x000fe2000800003f */
[----:B0-----:R0:W-:Y:S03]  /*8360*/  @!P3 SYNCS.ARRIVE.TRANS64 RZ, [R13+URZ], R7 ;  /* 0x000000070dffb9a7 */ /* 0x0011e6000800003f */
[----:B------:R-:W-:-:S06]  /*8370*/  UISETP.NE.AND UP0, UPT, UR8, 0x2, UPT ;  /* 0x000000020800788c */ /* 0x000fcc000bf05270 */
[----:B------:R-:W-:-:S13]  /*8380*/  PLOP3.LUT P1, PT, PT, PT, UP0, 0x80, 0x0 ;  /* 0x000000000000781c */ /* 0x000fda0003f2f008 */
[----:B0-----:R-:W-:Y:S05]  /*8390*/  @P1 BRA `(.L_x_174) ;  /* 0x0000000000041947 */ /* 0x001fea0003800000 */
[----:B------:R-:W-:Y:S01]  /*83a0*/  BPT.TRAP 0x1 ;  /* 0x000000040000795c */ /* 0x000fe20000300000 */
.L_x_174:
[----:B------:R-:W-:Y:S05]  /*83b0*/  @P0 BRA `(.L_x_175) ;  /* 0x0000000000040947 */ /* 0x000fea0003800000 */
[----:B------:R-:W-:Y:S01]  /*83c0*/  BPT.TRAP 0x1 ;  /* 0x000000040000795c */ /* 0x000fe20000300000 */
.L_x_175:
[--C-:B-1----:R-:W-:Y:S01]  /*83d0*/  IMAD R6, R5, 0x1000, R14.reuse ;  /* 0x0000100005067824 */ /* 0x102fe200078e020e */
[----:B------:R-:W-:Y:S01]  /*83e0*/  R2UR UR22, R9 ;  /* 0x00000000091672ca */ /* 0x000fe200000e0000 */
[----:B------:R-:W-:Y:S01]  /*83f0*/  IMAD R14, R5, 0x2000, R14 ;  /* 0x00002000050e7824 */ /* 0x000fe200078e020e */
[----:B------:R-:W-:Y:S01]  /*8400*/  R2UR UR9, R13 ;  /* 0x000000000d0972ca */ /* 0x000fe200000e0000 */
[----:B------:R-:W-:Y:S01]  /*8410*/  VIADD R16, R16, 0xffffffff ;  /* 0xffffffff10107836 */ /* 0x000fe20000000000 */
[----:B------:R-:W-:Y:S01]  /*8420*/  R2UR UR8, R6 ;  /* 0x00000000060872ca */ /* 0x000fe200000e0000 */
[----:B------:R-:W-:Y:S01]  /*8430*/  UIADD3 UR16, UP0, UR24, 0xf0, URZ ;  /* 0x000000f018107890 */ /* 0x000fe2000ff1e03f */
[----:B------:R-:W-:Y:S01]  /*8440*/  R2UR UR11, R14 ;  /* 0x000000000e0b72ca */ /* 0x000fe200000e0000 */
[----:B------:R-:W-:Y:S01]  /*8450*/  UIADD3 UR28, UP1, UR24, 0x1f0, URZ ;  /* 0x000001f0181c7890 */ /* 0x000fe2000ff3e03f */
[----:B------:R-:W-:Y:S01]  /*8460*/  R2UR UR10, R15 ;  /* 0x000000000f0a72ca */ /* 0x000fe200000e0000 */
[----:B------:R-:W-:Y:S01]  /*8470*/  UIADD3.X UR17, URZ, UR25, URZ, UP0, !UPT ;  /* 0x000000193f117290 */ /* 0x000fe200087fe43f */
[----:B------:R-:W-:Y:S01]  /*8480*/  R2UR UR12, R0 ;  /* 0x00000000000c72ca */ /* 0x000fe200000e0000 */
[----:B------:R-:W-:Y:S01]  /*8490*/  VIADD R5, R5, 0x1 ;  /* 0x0000000105057836 */ /* 0x000fe20000000000 */
[----:B------:R-:W-:Y:S01]  /*84a0*/  R2UR UR23, R8 ;  /* 0x00000000081772ca */ /* 0x000fe200000e0000 */
[----:B------:R-:W-:Y:S01]  /*84b0*/  UIADD3.X UR29, URZ, UR25, URZ, UP1, !UPT ;  /* 0x000000193f1d7290 */ /* 0x000fe20008ffe43f */
[----:B------:R-:W-:Y:S01]  /*84c0*/  ISETP.GT.AND P2, PT, R16, 0x1, PT ;  /* 0x000000011000780c */ /* 0x000fe20003f44270 */
[----:B------:R-:W-:Y:S01]  /*84d0*/  UMOV UR18, 0x0 ;  /* 0x0000000000127882 */ /* 0x000fe20000000000 */
[----:B------:R-:W-:Y:S01]  /*84e0*/  UMOV UR19, 0x10000000 ;  /* 0x1000000000137882 */ /* 0x000fe20000000000 */
[----:B------:R-:W-:Y:S01]  /*84f0*/  UIADD3 UR8, UR8, 0x180, URZ ;  /* 0x0000018008087890 */ /* 0x000fe2000fffe03f */
[----:B------:R-:W-:Y:S01]  /*8500*/  ISETP.NE.AND P1, PT, R5, 0x4, PT ;  /* 0x000000040500780c */ /* 0x000fe20003f25270 */
[----:B------:R-:W-:Y:S01]  /*8510*/  UIADD3 UR15, UR11, 0x4180, URZ ;  /* 0x000041800b0f7890 */ /* 0x000fe2000fffe03f */
[----:B------:R-:W-:-:S02]  /*8520*/  VIADD R15, R15, 0x40 ;  /* 0x000000400f0f7836 */ /* 0x000fc40000000000 */
[----:B------:R-:W-:Y:S01]  /*8530*/  UMOV UR11, UR22 ;  /* 0x00000016000b7c82 */ /* 0x000fe20008000000 */
[----:B------:R-:W-:Y:S02]  /*8540*/  SEL R7, RZ, 0x1, P1 ;  /* 0x00000001ff077807 */ /* 0x000fe40000800000 */
[----:B------:R-:W-:Y:S01]  /*8550*/  SEL R5, R5, RZ, P1 ;  /* 0x000000ff05057207 */ /* 0x000fe20000800000 */
[----:B------:R0:W-:Y:S01]  /*8560*/  UTMALDG.3D [UR8], [UR16], desc[UR18] ;  /* 0x00001208100075b4 */ /* 0x0001e20008011000 */
[----:B------:R-:W-:Y:S01]  /*8570*/  LOP3.LUT R4, R4, R7, RZ, 0x3c, !PT ;  /* 0x0000000704047212 */ /* 0x000fe200078e3cff */
[----:B0-----:R-:W-:Y:S01]  /*8580*/  UMOV UR8, UR15 ;  /* 0x0000000f00087c82 */ /* 0x001fe20008000000 */
[----:B------:R-:W-:Y:S02]  /*8590*/  UMOV UR11, UR23 ;  /* 0x00000017000b7c82 */ /* 0x000fe40008000000 */
[----:B------:R0:W-:Y:S02]  /*85a0*/  UTMALDG.3D [UR8], [UR28], desc[UR18] ;  /* 0x000012081c0075b4 */ /* 0x0001e40008011000 */
[----:B0-----:R-:W-:Y:S05]  /*85b0*/  @P2 BRA `(.L_x_176) ;  /* 0xfffffffc00442947 */ /* 0x001fea000383ffff */
.L_x_172:
[----:B------:R-:W-:Y:S05]  /*85c0*/  BSYNC B1 ;  /* 0x0000000000017941 */ /* 0x000fea0003800000 */
.L_x_171:
[----:B------:R-:W-:Y:S01]  /*85d0*/  LOP3.LUT P4, RZ, R12, 0xff, RZ, 0xc0, !PT ;  /* 0x000000ff0cff7812 */ /* 0x000fe2000788c0ff */
[----:B------:R-:W-:Y:S01]  /*85e0*/  VIADD R11, R11, UR14 ;  /* 0x0000000e0b0b7c36 */ /* 0x000fe20008000000 */
[----:B------:R-:W-:Y:S01]  /*85f0*/  ULDC.64 UR8, c[0x0][0x650] ;  /* 0x0001940000087ab9 */ /* 0x000fe20000000a00 */
[----:B------:R-:W-:Y:S01]  /*8600*/  BSSY B1, `(.L_x_177) ;  /* 0x000006e000017945 */ /* 0x000fe20003800000 */
[----:B------:R-:W-:Y:S02]  /*8610*/  PRMT R6, RZ, 0x7610, R6 ;  /* 0x00007610ff067816 */ /* 0x000fe40000000006 */
[----:B------:R-:W-:Y:S02]  /*8620*/  SHF.R.U32.HI R0, RZ, 0x2, R11 ;  /* 0x00000002ff007819 */ /* 0x000fe4000001160b */
[----:B------:R-:W-:Y:S02]  /*8630*/  ISETP.GT.U32.AND P1, PT, R11, 0x3, PT ;  /* 0x000000030b00780c */ /* 0x000fe40003f24070 */
[----:B------:R-:W-:-:S02]  /*8640*/  LOP3.LUT R0, R0, 0x1, RZ, 0xc0, !PT ;  /* 0x0000000100007812 */ /* 0x000fc400078ec0ff */
[----:B------:R-:W-:Y:S01]  /*8650*/  LOP3.LUT R11, R11, 0x3, RZ, 0xc0, !PT ;  /* 0x000000030b0b7812 */ /* 0x000fe200078ec0ff */
[----:B------:R-:W0:Y:S01]  /*8660*/  @P4 S2R R5, SR_CgaCtaId ;  /* 0x0000000000054919 */ /* 0x000e220000008800 */
[----:B------:R-:W-:Y:S02]  /*8670*/  @P4 MOV R4, 0x400 ;  /* 0x0000040000044802 */ /* 0x000fe40000000f00 */
[----:B------:R-:W-:Y:S02]  /*8680*/  ISETP.NE.U32.AND P2, PT, R0, 0x1, PT ;  /* 0x000000010000780c */ /* 0x000fe40003f45070 */
[----:B------:R-:W-:Y:S02]  /*8690*/  PRMT R12, RZ, 0x7610, R12 ;  /* 0x00007610ff0c7816 */ /* 0x000fe4000000000c */
[----:B0-----:R-:W-:Y:S01]  /*86a0*/  @P4 LEA R4, R5, R4, 0x18 ;  /* 0x0000000405044211 */ /* 0x001fe200078ec0ff */
[----:B------:R-:W-:-:S03]  /*86b0*/  IMAD.U32 R5, RZ, RZ, UR14 ;  /* 0x0000000eff057e24 */ /* 0x000fc6000f8e00ff */
[----:B------:R0:W-:Y:S01]  /*86c0*/  @P4 SYNCS.ARRIVE.TRANS64.A1T0 RZ, [R4+URZ+0x78], RZ ;  /* 0x000078ff04ff49a7 */ /* 0x0001e2000810003f */
[----:B------:R-:W-:Y:S02]  /*86d0*/  IADD3 R2, P4, R2, UR20, RZ ;  /* 0x0000001402027c10 */ /* 0x000fe4000ff9e0ff */
[----:B------:R-:W-:Y:S02]  /*86e0*/  ISETP.LT.U32.AND P1, PT, R5, 0x4, P1 ;  /* 0x000000040500780c */ /* 0x000fe40000f21070 */
[----:B------:R-:W-:Y:S02]  /*86f0*/  IADD3.X R3, R3, UR7, RZ, P4, !PT ;  /* 0x0000000703037c10 */ /* 0x000fe4000a7fe4ff */
[----:B------:R-:W-:Y:S01]  /*8700*/  ISETP.GE.U32.AND P4, PT, R2, UR8, PT ;  /* 0x0000000802007c0c */ /* 0x000fe2000bf86070 */
[----:B0-----:R-:W-:Y:S01]  /*8710*/  IMAD.MOV.U32 R4, RZ, RZ, -0x1 ;  /* 0xffffffffff047424 */ /* 0x001fe200078e00ff */
[----:B------:R-:W-:Y:S02]  /*8720*/  ISETP.GT.U32.AND P2, PT, R5, 0x3, !P2 ;  /* 0x000000030500780c */ /* 0x000fe40005744070 */
[----:B------:R-:W-:-:S02]  /*8730*/  SEL R5, RZ, 0x1, !P1 ;  /* 0x00000001ff057807 */ /* 0x000fc40004800000 */
[----:B------:R-:W-:Y:S02]  /*8740*/  ISETP.GE.U32.AND.EX P1, PT, R3, UR9, PT, P4 ;  /* 0x0000000903007c0c */ /* 0x000fe4000bf26140 */
[----:B------:R-:W-:-:S04]  /*8750*/  SEL R0, RZ, 0x1, !P2 ;  /* 0x00000001ff007807 */ /* 0x000fc80005000000 */
[----:B------:R-:W-:Y:S01]  /*8760*/  LOP3.LUT R10, R0, R10, R5, 0x96, !PT ;  /* 0x0000000a000a7212 */ /* 0x000fe200078e9605 */
[----:B------:R-:W-:Y:S02]  /*8770*/  IMAD.MOV.U32 R5, RZ, RZ, -0x1 ;  /* 0xffffffffff057424 */ /* 0x000fe400078e00ff */
[----:B------:R-:W-:-:S04]  /*8780*/  IMAD.MOV.U32 R0, RZ, RZ, -0x1 ;  /* 0xffffffffff007424 */ /* 0x000fc800078e00ff */
[----:B------:R-:W-:Y:S05]  /*8790*/  @P1 BRA `(.L_x_178) ;  /* 0x0000000400501947 */ /* 0x000fea0003800000 */
[----:B------:R-:W0:Y:S01]  /*87a0*/  S2UR UR8, SR_CTAID.X ;  /* 0x00000000000879c3 */ /* 0x000e220000002500 */
[----:B------:R-:W-:Y:S01]  /*87b0*/  ULDC.64 UR10, c[0x0][0x628] ;  /* 0x00018a00000a7ab9 */ /* 0x000fe20000000a00 */
[----:B------:R-:W-:Y:S01]  /*87c0*/  ULDC UR9, c[0x0][0x150] ;  /* 0x0000540000097ab9 */ /* 0x000fe20000000800 */
[----:B------:R-:W-:Y:S01]  /*87d0*/  ISETP.NE.U32.AND P1, PT, RZ, UR10, PT ;  /* 0x0000000aff007c0c */ /* 0x000fe2000bf25070 */
[----:B------:R-:W-:Y:S01]  /*87e0*/  ULDC UR12, c[0x0][0x630] ;  /* 0x00018c00000c7ab9 */ /* 0x000fe20000000800 */
[----:B------:R-:W-:Y:S01]  /*87f0*/  ULDC UR16, c[0x0][0x154] ;  /* 0x0000550000107ab9 */ /* 0x000fe20000000800 */
[----:B------:R-:W-:Y:S01]  /*8800*/  IMAD.MOV.U32 R4, RZ, RZ, R2 ;  /* 0x000000ffff047224 */ /* 0x000fe200078e0002 */
[----:B------:R-:W-:Y:S01]  /*8810*/  ISETP.NE.AND.EX P1, PT, RZ, UR11, PT, P1 ;  /* 0x0000000bff007c0c */ /* 0x000fe2000bf25310 */
[----:B------:R-:W1:Y:S01]  /*8820*/  S2UR UR15, SR_CTAID.Y ;  /* 0x00000000000f79c3 */ /* 0x000e620000002600 */
[----:B------:R-:W-:Y:S01]  /*8830*/  IMAD.MOV.U32 R5, RZ, RZ, R3 ;  /* 0x000000ffff057224 */ /* 0x000fe200078e0003 */
[----:B0-----:R-:W-:-:S05]  /*8840*/  I2FP.F32.U32 R0, UR8 ;  /* 0x0000000800007c45 */ /* 0x001fca0008201000 */
[----:B------:R-:W-:-:S05]  /*8850*/  FMUL R14, R0, UR9 ;  /* 0x00000009000e7c20 */ /* 0x000fca0008400000 */
[----:B------:R-:W-:Y:S05]  /*8860*/  @!P1 BRA `(.L_x_179) ;  /* 0x0000000000289947 */ /* 0x000fea0003800000 */
[----:B------:R-:W-:Y:S02]  /*8870*/  ULDC UR9, c[0x0][0x634] ;  /* 0x00018d0000097ab9 */ /* 0x000fe40000000800 */
[----:B------:R-:W-:-:S05]  /*8880*/  IADD3 R9, P1, R2, UR9, RZ ;  /* 0x0000000902097c10 */ /* 0x000fca000ff3e0ff */
[----:B------:R-:W-:-:S04]  /*8890*/  IMAD.X R13, RZ, RZ, R3, P1 ;  /* 0x000000ffff0d7224 */ /* 0x000fc800008e0603 */
[----:B------:R-:W-:-:S04]  /*88a0*/  IMAD.WIDE.U32 R6, R13, UR10, RZ ;  /* 0x0000000a0d067c25 */ /* 0x000fc8000f8e00ff */
[----:B------:R-:W-:-:S04]  /*88b0*/  IMAD.WIDE.U32 R6, P1, R9, UR11, R6 ;  /* 0x0000000b09067c25 */ /* 0x000fc8000f820006 */
[----:B------:R-:W-:-:S04]  /*88c0*/  IMAD.WIDE.U32 R8, R9, UR10, RZ ;  /* 0x0000000a09087c25 */ /* 0x000fc8000f8e00ff */
[----:B------:R-:W-:Y:S01]  /*88d0*/  IMAD.X R5, RZ, RZ, RZ, P1 ;  /* 0x000000ffff057224 */ /* 0x000fe200008e06ff */
[----:B------:R-:W-:Y:S01]  /*88e0*/  IADD3 RZ, P1, R9, R6, RZ ;  /* 0x0000000609ff7210 */ /* 0x000fe20007f3e0ff */
[----:B------:R-:W-:-:S04]  /*88f0*/  IMAD.MOV.U32 R4, RZ, RZ, R7 ;  /* 0x000000ffff047224 */ /* 0x000fc800078e0007 */
[----:B------:R-:W-:-:S08]  /*8900*/  IMAD.WIDE.U32.X R4, R13, UR11, R4, P1 ;  /* 0x0000000b0d047c25 */ /* 0x000fd000088e0404 */
.L_x_179:
[--C-:B------:R-:W-:Y:S01]  /*8910*/  SHF.R.U64 R0, R4, UR12, R5.reuse ;  /* 0x0000000c04007c19 */ /* 0x100fe20008001205 */
[----:B------:R-:W0:Y:S01]  /*8920*/  F2I.U32.TRUNC.NTZ R14, R14 ;  /* 0x0000000e000e7305 */ /* 0x000e22000020f000 */
[----:B------:R-:W-:Y:S01]  /*8930*/  SHF.R.U32.HI R4, RZ, UR12, R5 ;  /* 0x0000000cff047c19 */ /* 0x000fe20008011605 */
[----:B------:R-:W-:Y:S01]  /*8940*/  ULDC.64 UR10, c[0x0][0x620] ;  /* 0x00018800000a7ab9 */ /* 0x000fe20000000a00 */
[----:B------:R-:W-:Y:S01]  /*8950*/  IADD3 R7, P1, RZ, -R0, RZ ;  /* 0x80000000ff077210 */ /* 0x000fe20007f3e0ff */
[----:B------:R-:W2:Y:S01]  /*8960*/  LDC R16, c[0x0][0x610] ;  /* 0x00018400ff107b82 */ /* 0x000ea20000000800 */
[----:B-1----:R-:W-:Y:S01]  /*8970*/  I2FP.F32.U32 R6, UR15 ;  /* 0x0000000f00067c45 */ /* 0x002fe20008201000 */
[----:B------:R-:W-:Y:S01]  /*8980*/  ULDC UR12, c[0x0][0x658] ;  /* 0x00019600000c7ab9 */ /* 0x000fe20000000800 */
[----:B------:R-:W-:Y:S01]  /*8990*/  ULDC UR18, c[0x0][0x648] ;  /* 0x0001920000127ab9 */ /* 0x000fe20000000800 */
[----:B------:R-:W-:Y:S02]  /*89a0*/  IMAD.X R4, RZ, RZ, ~R4, P1 ;  /* 0x000000ffff047224 */ /* 0x000fe400008e0e04 */
[----:B------:R-:W-:Y:S01]  /*89b0*/  FMUL R8, R6, UR16 ;  /* 0x0000001006087c20 */ /* 0x000fe20008400000 */
[----:B------:R-:W-:Y:S01]  /*89c0*/  ULDC.64 UR16, c[0x0][0x640] ;  /* 0x0001900000107ab9 */ /* 0x000fe20000000a00 */
[----:B------:R-:W-:Y:S01]  /*89d0*/  IMAD R6, R4, UR10, RZ ;  /* 0x0000000a04067c24 */ /* 0x000fe2000f8e02ff */
[----:B------:R-:W-:Y:S01]  /*89e0*/  ISETP.NE.U32.AND P1, PT, RZ, UR16, PT ;  /* 0x00000010ff007c0c */ /* 0x000fe2000bf25070 */
[C---:B------:R-:W-:Y:S01]  /*89f0*/  IMAD.WIDE.U32 R4, R7.reuse, UR10, R2 ;  /* 0x0000000a07047c25 */ /* 0x040fe2000f8e0002 */
[----:B0-----:R-:W-:Y:S01]  /*8a00*/  R2UR UR9, R14 ;  /* 0x000000000e0972ca */ /* 0x001fe200000e0000 */
[----:B------:R-:W0:Y:S01]  /*8a10*/  F2I.U32.TRUNC.NTZ R8, R8 ;  /* 0x0000000800087305 */ /* 0x000e22000020f000 */
[----:B------:R-:W-:Y:S01]  /*8a20*/  ULDC UR10, c[0x0][0x618] ;  /* 0x00018600000a7ab9 */ /* 0x000fe20000000800 */
[----:B------:R-:W-:Y:S01]  /*8a30*/  IMAD R7, R7, UR11, R6 ;  /* 0x0000000b07077c24 */ /* 0x000fe2000f8e0206 */
[----:B------:R-:W-:-:S03]  /*8a40*/  ISETP.NE.AND.EX P1, PT, RZ, UR17, PT, P1 ;  /* 0x00000011ff007c0c */ /* 0x000fc6000bf25310 */
[----:B------:R-:W-:-:S05]  /*8a50*/  IMAD.IADD R5, R5, 0x1, R7 ;  /* 0x0000000105057824 */ /* 0x000fca00078e0207 */
[--C-:B------:R-:W-:Y:S02]  /*8a60*/  SHF.R.U64 R14, R4, UR10, R5.reuse ;  /* 0x0000000a040e7c19 */ /* 0x100fe40008001205 */
[----:B------:R-:W-:Y:S01]  /*8a70*/  SHF.R.U32.HI R5, RZ, UR10, R5 ;  /* 0x0000000aff057c19 */ /* 0x000fe20008011605 */
[----:B------:R-:W-:Y:S01]  /*8a80*/  ULDC UR10, c[0x0][0x608] ;  /* 0x00018200000a7ab9 */ /* 0x000fe20000000800 */
[----:B0-----:R-:W-:Y:S02]  /*8a90*/  R2UR UR11, R8 ;  /* 0x00000000080b72ca */ /* 0x001fe400000e0000 */
[--C-:B------:R-:W-:Y:S02]  /*8aa0*/  SHF.R.U64 R15, R14, UR10, R5.reuse ;  /* 0x0000000a0e0f7c19 */ /* 0x100fe40008001205 */
[----:B------:R-:W-:Y:S01]  /*8ab0*/  SHF.R.U32.HI R4, RZ, UR10, R5 ;  /* 0x0000000aff047c19 */ /* 0x000fe20008011605 */
[----:B------:R-:W-:-:S03]  /*8ac0*/  UIADD3 UR10, -UR9, URZ, URZ ;  /* 0x0000003f090a7290 */ /* 0x000fc6000fffe13f */
[--C-:B------:R-:W-:Y:S01]  /*8ad0*/  SHF.R.U64 R17, R15, UR12, R4.reuse ;  /* 0x0000000c0f117c19 */ /* 0x100fe20008001204 */
[----:B------:R-:W-:Y:S01]  /*8ae0*/  ULDC UR9, c[0x0][0x144] ;  /* 0x0000510000097ab9 */ /* 0x000fe20000000800 */
[----:B------:R-:W-:-:S03]  /*8af0*/  SHF.R.U32.HI R5, RZ, UR12, R4 ;  /* 0x0000000cff057c19 */ /* 0x000fc60008011604 */
[----:B------:R-:W-:Y:S01]  /*8b00*/  IMAD.MOV.U32 R4, RZ, RZ, R17 ;  /* 0x000000ffff047224 */ /* 0x000fe200078e0011 */
[----:B------:R-:W-:Y:S06]  /*8b10*/  @!P1 BRA `(.L_x_180) ;  /* 0x0000000000289947 */ /* 0x000fec0003800000 */
        /* <DEDUP_REMOVED lines=10> */
.L_x_180:
[----:B------:R-:W-:Y:S01]  /*8bc0*/  UIADD3 UR11, -UR11, URZ, URZ ;  /* 0x0000003f0b0b7290 */ /* 0x000fe2000fffe13f */
[----:B------:R-:W-:Y:S01]  /*8bd0*/  SHF.R.U64 R5, R4, UR18, R5 ;  /* 0x0000001204057c19 */ /* 0x000fe20008001205 */
[----:B------:R-:W-:Y:S01]  /*8be0*/  UIMAD UR8, UR9, UR10, UR8 ;  /* 0x0000000a090872a4 */ /* 0x000fe2000f8e0208 */
[----:B------:R-:W-:Y:S02]  /*8bf0*/  LOP3.LUT R4, R15, UR6, RZ, 0xc0, !PT ;  /* 0x000000060f047c12 */ /* 0x000fe4000f8ec0ff */
[----:B------:R-:W-:Y:S01]  /*8c00*/  ULDC UR9, c[0x0][0x148] ;  /* 0x0000520000097ab9 */ /* 0x000fe20000000800 */
[----:B------:R-:W-:Y:S01]  /*8c10*/  IMAD.MOV R6, RZ, RZ, -R5 ;  /* 0x000000ffff067224 */ /* 0x000fe200078e0a05 */
[----:B------:R-:W-:Y:S01]  /*8c20*/  @UP2 UIMAD UR8, UR9, UR11, UR15 ;  /* 0x0000000b090822a4 */ /* 0x000fe2000f8e020f */
[----:B------:R-:W-:Y:S01]  /*8c30*/  IMAD R5, R5, UR5, R4 ;  /* 0x0000000505057c24 */ /* 0x000fe2000f8e0204 */
[----:B------:R-:W-:Y:S01]  /*8c40*/  LOP3.LUT R7, R14, UR4, RZ, 0xc0, !PT ;  /* 0x000000040e077c12 */ /* 0x000fe2000f8ec0ff */
[----:B------:R-:W-:Y:S01]  /*8c50*/  ULDC UR9, c[0x0][0x638] ;  /* 0x00018e0000097ab9 */ /* 0x000fe20000000800 */
[----:B------:R-:W-:Y:S01]  /*8c60*/  PLOP3.LUT P1, PT, PT, PT, UP2, 0x80, 0x0 ;  /* 0x000000000000781c */ /* 0x000fe20003f2f028 */
[----:B------:R-:W-:-:S02]  /*8c70*/  IMAD R4, R6, UR9, R17 ;  /* 0x0000000906047c24 */ /* 0x000fc4000f8e0211 */
[----:B--2---:R-:W-:Y:S01]  /*8c80*/  IMAD R5, R5, R16, UR8 ;  /* 0x0000000805057e24 */ /* 0x004fe2000f8e0210 */
[----:B------:R-:W-:Y:S01]  /*8c90*/  ULDC UR8, c[0x0][0x600] ;  /* 0x0001800000087ab9 */ /* 0x000fe20000000800 */
[----:B------:R-:W-:Y:S02]  /*8ca0*/  IMAD.MOV.U32 R6, RZ, RZ, 0x1 ;  /* 0x00000001ff067424 */ /* 0x000fe400078e00ff */
[----:B------:R-:W-:-:S05]  /*8cb0*/  IMAD R8, R4, UR8, R7 ;  /* 0x0000000804087c24 */ /* 0x000fca000f8e0207 */
[----:B------:R-:W-:Y:S02]  /*8cc0*/  SEL R4, R8, R5, !P1 ;  /* 0x0000000508047207 */ /* 0x000fe40004800000 */
[----:B------:R-:W-:-:S07]  /*8cd0*/  SEL R5, R5, R8, !P1 ;  /* 0x0000000805057207 */ /* 0x000fce0004800000 */
.L_x_178:
[----:B------:R-:W-:Y:S05]  /*8ce0*/  BSYNC B1 ;  /* 0x0000000000017941 */ /* 0x000fea0003800000 */
.L_x_177:
[----:B------:R-:W-:-:S13]  /*8cf0*/  LOP3.LUT P1, RZ, R6, 0xff, RZ, 0xc0, !PT ;  /* 0x000000ff06ff7812 */ /* 0x000fda000782c0ff */
[----:B------:R-:W-:Y:S05]  /*8d00*/  @P1 BRA `(.L_x_181) ;  /* 0xfffffff4003c1947 */ /* 0x000fea000383ffff */
[----:B------:R-:W-:Y:S05]  /*8d10*/  BSYNC B0 ;  /* 0x0000000000007941 */ /* 0x000fea0003800000 */
.L_x_169:
[----:B------:R-:W-:-:S03]  /*8d20*/  UMOV UR8, 0xffffffff ;  /* 0xffffffff00087882 */ /* 0x000fc60000000000 */
[----:B------:R-:W-:Y:S05]  /*8d30*/  BRA.DIV UR8, `(.L_x_182) ;  /* 0x0000000608487947 */ /* 0x000fea000b800000 */
[----:B------:R-:W-:-:S13]  /*8d40*/  ELECT P0, URZ, PT ;  /* 0x00000000003f782f */ /* 0x000fda0003800000 */
.L_x_198:
[----:B------:R-:W-:Y:S04]  /*8d50*/  BSSY B0, `(.L_x_183) ;  /* 0x000002c000007945 */ /* 0x000fe80003800000 */
[----:B------:R-:W-:Y:S05]  /*8d60*/  @!P0 BRA `(.L_x_184) ;  /* 0x0000000000a88947 */ /* 0x000fea0003800000 */
[----:B------:R-:W-:-:S04]  /*8d70*/  ULOP3.LUT UR8, UR13, 0x2, URZ, 0xfc, !UPT ;  /* 0x000000020d087892 */ /* 0x000fc8000f8efc3f */
[----:B------:R-:W-:-:S06]  /*8d80*/  UISETP.NE.AND UP0, UPT, UR8, 0x3, UPT ;  /* 0x000000030800788c */ /* 0x000fcc000bf05270 */
[----:B------:R-:W-:-:S13]  /*8d90*/  PLOP3.LUT P0, PT, PT, PT, UP0, 0x80, 0x0 ;  /* 0x000000000000781c */ /* 0x000fda0003f0f008 */
[----:B------:R-:W-:Y:S05]  /*8da0*/  @!P0 BRA `(.L_x_185) ;  /* 0x0000000000048947 */ /* 0x000fea0003800000 */
[----:B------:R-:W-:Y:S01]  /*8db0*/  BPT.TRAP 0x1 ;  /* 0x000000040000795c */ /* 0x000fe20000300000 */
.L_x_185:
[----:B------:R-:W0:Y:S01]  /*8dc0*/  S2R R3, SR_CgaCtaId ;  /* 0x0000000000037919 */ /* 0x000e220000008800 */
[----:B------:R-:W-:Y:S02]  /*8dd0*/  MOV R0, 0x400 ;  /* 0x0000040000007802 */ /* 0x000fe40000000f00 */
[----:B------:R-:W-:Y:S02]  /*8de0*/  SHF.L.U32 R2, R10, 0x1f, RZ ;  /* 0x0000001f0a027819 */ /* 0x000fe400000006ff */
[----:B0-----:R-:W-:-:S05]  /*8df0*/  LEA R0, R3, R0, 0x18 ;  /* 0x0000000003007211 */ /* 0x001fca00078ec0ff */
[----:B------:R-:W-:-:S04]  /*8e00*/  VIADD R0, R0, 0x20 ;  /* 0x0000002000007836 */ /* 0x000fc80000000000 */
[C---:B------:R-:W-:Y:S02]  /*8e10*/  IMAD R5, R11.reuse, 0x8, R0 ;  /* 0x000000080b057824 */ /* 0x040fe400078e0200 */
[----:B------:R-:W-:Y:S02]  /*8e20*/  VIADD R11, R11, 0x1 ;  /* 0x000000010b0b7836 */ /* 0x000fe40000000000 */
[----:B------:R-:W0:Y:S03]  /*8e30*/  SYNCS.PHASECHK.TRANS64.TRYWAIT P0, [R5+URZ], R2 ;  /* 0x00000002050075a7 */ /* 0x000e26000800017f */
[----:B------:R-:W-:-:S04]  /*8e40*/  ISETP.NE.AND P1, PT, R11, 0x4, PT ;  /* 0x000000040b00780c */ /* 0x000fc80003f25270 */
[----:B------:R-:W-:Y:S02]  /*8e50*/  SEL R3, RZ, 0x1, P1 ;  /* 0x00000001ff037807 */ /* 0x000fe40000800000 */
[----:B------:R-:W-:Y:S02]  /*8e60*/  SEL R11, R11, RZ, P1 ;  /* 0x000000ff0b0b7207 */ /* 0x000fe40000800000 */
[----:B------:R-:W-:-:S03]  /*8e70*/  LOP3.LUT R10, R10, R3, RZ, 0x3c, !PT ;  /* 0x000000030a0a7212 */ /* 0x000fc600078e3cff */
[----:B------:R-:W-:Y:S01]  /*8e80*/  IMAD R7, R11, 0x8, R0 ;  /* 0x000000080b077824 */ /* 0x000fe200078e0200 */
[----:B------:R-:W-:Y:S01]  /*8e90*/  SHF.L.U32 R4, R10, 0x1f, RZ ;  /* 0x0000001f0a047819 */ /* 0x000fe200000006ff */
[----:B0-----:R-:W-:Y:S06]  /*8ea0*/  @!P0 BRA `(.L_x_186) ;  /* 0x0000000400108947 */ /* 0x001fec0003800000 */
.L_x_199:
[----:B------:R-:W1:Y:S01]  /*8eb0*/  SYNCS.PHASECHK.TRANS64.TRYWAIT P0, [R7+URZ], R4 ;  /* 0x00000004070075a7 */ /* 0x000e62000800017f */
[----:B0-----:R-:W-:-:S05]  /*8ec0*/  VIADD R2, R11, 0x1 ;  /* 0x000000010b027836 */ /* 0x001fca0000000000 */
[----:B------:R-:W-:-:S04]  /*8ed0*/  ISETP.NE.AND P1, PT, R2, 0x4, PT ;  /* 0x000000040200780c */ /* 0x000fc80003f25270 */
[----:B------:R-:W-:Y:S02]  /*8ee0*/  SEL R3, RZ, 0x1, P1 ;  /* 0x00000001ff037807 */ /* 0x000fe40000800000 */
[----:B------:R-:W-:Y:S02]  /*8ef0*/  SEL R9, R2, RZ, P1 ;  /* 0x000000ff02097207 */ /* 0x000fe40000800000 */
[----:B------:R-:W-:-:S03]  /*8f00*/  LOP3.LUT R11, R10, R3, RZ, 0x3c, !PT ;  /* 0x000000030a0b7212 */ /* 0x000fc600078e3cff */
[----:B------:R-:W-:Y:S01]  /*8f10*/  IMAD R6, R9, 0x8, R0 ;  /* 0x0000000809067824 */ /* 0x000fe200078e0200 */
[----:B------:R-:W-:Y:S01]  /*8f20*/  SHF.L.U32 R5, R11, 0x1f, RZ ;  /* 0x0000001f0b057819 */ /* 0x000fe200000006ff */
[----:B-1----:R-:W-:Y:S06]  /*8f30*/  @!P0 BRA `(.L_x_187) ;  /* 0x0000000400008947 */ /* 0x002fec0003800000 */
.L_x_200:
[----:B------:R-:W1:Y:S01]  /*8f40*/  SYNCS.PHASECHK.TRANS64.TRYWAIT P0, [R6+URZ], R5 ;  /* 0x00000005060075a7 */ /* 0x000e62000800017f */
[----:B------:R-:W-:-:S05]  /*8f50*/  VIADD R2, R9, 0x1 ;  /* 0x0000000109027836 */ /* 0x000fca0000000000 */
[----:B------:R-:W-:-:S04]  /*8f60*/  ISETP.NE.AND P1, PT, R2, 0x4, PT ;  /* 0x000000040200780c */ /* 0x000fc80003f25270 */
[----:B0-----:R-:W-:Y:S02]  /*8f70*/  SEL R4, RZ, 0x1, P1 ;  /* 0x00000001ff047807 */ /* 0x001fe40000800000 */
[----:B------:R-:W-:Y:S02]  /*8f80*/  SEL R3, R2, RZ, P1 ;  /* 0x000000ff02037207 */ /* 0x000fe40000800000 */
[----:B------:R-:W-:Y:S01]  /*8f90*/  LOP3.LUT R4, R11, R4, RZ, 0x3c, !PT ;  /* 0x000000040b047212 */ /* 0x000fe200078e3cff */
[----:B-1----:R-:W-:Y:S06]  /*8fa0*/  @!P0 BRA `(.L_x_188) ;  /* 0x0000000000f88947 */ /* 0x002fec0003800000 */
.L_x_201:
[----:B------:R-:W-:Y:S01]  /*8fb0*/  IMAD R3, R3, 0x8, R0 ;  /* 0x0000000803037824 */ /* 0x000fe200078e0200 */
[----:B------:R-:W-:-:S07]  /*8fc0*/  SHF.L.U32 R0, R4, 0x1f, RZ ;  /* 0x0000001f04007819 */ /* 0x000fce00000006ff */
.L_x_189:
[----:B-1----:R1:W2:Y:S02]  /*8fd0*/  SYNCS.PHASECHK.TRANS64.TRYWAIT P0, [R3+URZ], R0 ;  /* 0x00000000030075a7 */ /* 0x0022a4000800017f */
[----:B--2---:R-:W-:Y:S05]  /*8fe0*/  @!P0 NANOSLEEP.SYNCS 0x989680 ;  /* 0x009896800000895d */ /* 0x004fea0003900000 */
[----:B------:R-:W2:Y:S02]  /*8ff0*/  @!P0 SYNCS.PHASECHK.TRANS64 P0, [R3+URZ], R0 ;  /* 0x00000000030085a7 */ /* 0x000ea4000800007f */
[----:B--2---:R-:W-:Y:S05]  /*9000*/  @!P0 BRA `(.L_x_189) ;  /* 0xfffffffc00f08947 */ /* 0x004fea000383ffff */
.L_x_184:
[----:B------:R-:W-:Y:S05]  /*9010*/  BSYNC B0 ;  /* 0x0000000000007941 */ /* 0x000fea0003800000 */
.L_x_183:
[----:B------:R-:W-:Y:S05]  /*9020*/  EXIT ;  /* 0x000000000000794d */ /* 0x000fea0003800000 */
.L_x_14:
[----:B0-----:R0:W2:Y:S02]  /*9030*/  SYNCS.PHASECHK.TRANS64.TRYWAIT P0, [R13+URZ+-0x8], R10 ;  /* 0xfffff80a0d0075a7 */ /* 0x0010a4000800017f */
[----:B--2---:R-:W-:Y:S05]  /*9040*/  @!P0 NANOSLEEP.SYNCS 0x989680 ;  /* 0x009896800000895d */ /* 0x004fea0003900000 */
[----:B------:R-:W2:Y:S02]  /*9050*/  @!P0 SYNCS.PHASECHK.TRANS64 P0, [R13+URZ+-0x8], R10 ;  /* 0xfffff80a0d0085a7 */ /* 0x000ea4000800007f */
[----:B--2---:R-:W-:Y:S05]  /*9060*/  @!P0 BRA `(.L_x_14) ;  /* 0xfffffffc00f08947 */ /* 0x004fea000383ffff */
[----:B------:R-:W-:Y:S05]  /*9070*/  BRA `(.L_x_190) ;  /* 0xffffff8400347947 */ /* 0x000fea000383ffff */
.L_x_19:
[----:B--2---:R-:W-:-:S04]  /*9080*/  IMAD.U32 R11, RZ, RZ, UR4 ;  /* 0x00000004ff0b7e24 */ /* 0x004fc8000f8e00ff */
[----:B------:R2:W3:Y:S03]  /*9090*/  SYNCS.PHASECHK.TRANS64.TRYWAIT P0, [R11+URZ], R10 ;  /* 0x0000000a0b0075a7 */ /* 0x0004e6000800017f */
[----:B---3--:R-:W-:Y:S05]  /*90a0*/  @!P0 NANOSLEEP.SYNCS 0x989680 ;  /* 0x009896800000895d */ /* 0x008fea0003900000 */
[----:B------:R-:W3:Y:S02]  /*90b0*/  @!P0 SYNCS.PHASECHK.TRANS64 P0, [R11+URZ], R10 ;  /* 0x0000000a0b0085a7 */ /* 0x000ee4000800007f */
[----:B---3--:R-:W-:Y:S05]  /*90c0*/  @!P0 BRA `(.L_x_19) ;  /* 0xfffffffc00ec8947 */ /* 0x008fea000383ffff */
[----:B------:R-:W-:Y:S05]  /*90d0*/  BRA `(.L_x_18) ;  /* 0xffffff8800607947 */ /* 0x000fea000383ffff */
.L_x_25:
[----:B--2---:R-:W-:-:S04]  /*90e0*/  IMAD.U32 R146, RZ, RZ, UR16 ;  /* 0x00000010ff927e24 */ /* 0x004fc8000f8e00ff */
[----:B------:R2:W3:Y:S03]  /*90f0*/  SYNCS.PHASECHK.TRANS64.TRYWAIT P0, [R146+URZ], R11 ;  /* 0x0000000b920075a7 */ /* 0x0004e6000800017f */
[----:B---3--:R-:W-:Y:S05]  /*9100*/  @!P0 NANOSLEEP.SYNCS 0x989680 ;  /* 0x009896800000895d */ /* 0x008fea0003900000 */
[----:B------:R-:W3:Y:S02]  /*9110*/  @!P0 SYNCS.PHASECHK.TRANS64 P0, [R146+URZ], R11 ;  /* 0x0000000b920085a7 */ /* 0x000ee4000800007f */
[----:B---3--:R-:W-:Y:S05]  /*9120*/  @!P0 BRA `(.L_x_25) ;  /* 0xfffffffc00ec8947 */ /* 0x008fea000383ffff */
[----:B------:R-:W-:Y:S05]  /*9130*/  BRA `(.L_x_24) ;  /* 0xffffff9000987947 */ /* 0x000fea000383ffff */
.L_x_33:
[----:B---3--:R3:W4:Y:S02]  /*9140*/  SYNCS.PHASECHK.TRANS64.TRYWAIT P0, [R13+URZ+0x8], R10 ;  /* 0x0000080a0d0075a7 */ /* 0x008724000800017f */
[----:B----4-:R-:W-:Y:S05]  /*9150*/  @!P0 NANOSLEEP.SYNCS 0x989680 ;  /* 0x009896800000895d */ /* 0x010fea0003900000 */
[----:B------:R-:W4:Y:S02]  /*9160*/  @!P0 SYNCS.PHASECHK.TRANS64 P0, [R13+URZ+0x8], R10 ;  /* 0x0000080a0d0085a7 */ /* 0x000f24000800007f */
[----:B----4-:R-:W-:Y:S05]  /*9170*/  @!P0 BRA `(.L_x_33) ;  /* 0xfffffffc00f08947 */ /* 0x010fea000383ffff */
[----:B------:R-:W-:Y:S05]  /*9180*/  BRA `(.L_x_191) ;  /* 0xffffff9c00c87947 */ /* 0x000fea000383ffff */
.L_x_170:
[----:B------:R-:W-:Y:S01]  /*9190*/  BSSY B1, `(.L_x_192) ;  /* 0x0000006000017945 */ /* 0x000fe20003800000 */
[----:B------:R-:W-:-:S07]  /*91a0*/  IMAD.MOV.U32 R6, RZ, RZ, -0x1 ;  /* 0xffffffffff067424 */ /* 0x000fce00078e00ff */
[----:B------:R-:W-:Y:S05]  /*91b0*/  WARPSYNC.COLLECTIVE R6, `(.L_x_193) ;  /* 0x00000000060c7348 */ /* 0x000fea0003c00000 */
[----:B------:R-:W-:Y:S02]  /*91c0*/  ELECT P1, UR62, PT ;  /* 0x00000000003e782f */ /* 0x000fe40003820000 */
[----:B------:R-:W-:Y:S01]  /*91d0*/  MOV R6, UR62 ;  /* 0x0000003e00067c02 */ /* 0x000fe20008000f00 */
[----:B------:R-:W-:Y:S10]  /*91e0*/  ENDCOLLECTIVE ;  /* 0x000000000000791b */ /* 0x000ff40003800000 */
.L_x_193:
[----:B------:R-:W-:Y:S05]  /*91f0*/  BSYNC B1 ;  /* 0x0000000000017941 */ /* 0x000fea0003800000 */
.L_x_192:
[----:B------:R-:W-:Y:S05]  /*9200*/  BRA `(.L_x_194) ;  /* 0xfffffff000087947 */ /* 0x000fea000383ffff */
.L_x_173:
[----:B-1----:R1:W2:Y:S02]  /*9210*/  SYNCS.PHASECHK.TRANS64.TRYWAIT P1, [R13+URZ+0x20], R6 ;  /* 0x000020060d0075a7 */ /* 0x0022a4000802017f */
[----:B--2---:R-:W-:Y:S05]  /*9220*/  @!P1 NANOSLEEP.SYNCS 0x989680 ;  /* 0x009896800000995d */ /* 0x004fea0003900000 */
[----:B------:R-:W2:Y:S02]  /*9230*/  @!P1 SYNCS.PHASECHK.TRANS64 P1, [R13+URZ+0x20], R6 ;  /* 0x000020060d0095a7 */ /* 0x000ea4000802007f */
[----:B--2---:R-:W-:Y:S05]  /*9240*/  @!P1 BRA `(.L_x_173) ;  /* 0xfffffffc00f09947 */ /* 0x004fea000383ffff */
[----:B------:R-:W-:Y:S05]  /*9250*/  BRA `(.L_x_195) ;  /* 0xfffffff0003c7947 */ /* 0x000fea000383ffff */
.L_x_182:
[----:B------:R-:W-:Y:S01]  /*9260*/  BSSY B0, `(.L_x_196) ;  /* 0x0000006000007945 */ /* 0x000fe20003800000 */
[----:B------:R-:W-:-:S07]  /*9270*/  IMAD.MOV.U32 R6, RZ, RZ, -0x1 ;  /* 0xffffffffff067424 */ /* 0x000fce00078e00ff */
[----:B------:R-:W-:Y:S05]  /*9280*/  WARPSYNC.COLLECTIVE R6, `(.L_x_197) ;  /* 0x00000000060c7348 */ /* 0x000fea0003c00000 */
[----:B------:R-:W-:Y:S02]  /*9290*/  ELECT P1, UR62, PT ;  /* 0x00000000003e782f */ /* 0x000fe40003820000 */
[----:B------:R-:W-:Y:S01]  /*92a0*/  MOV R6, UR62 ;  /* 0x0000003e00067c02 */ /* 0x000fe20008000f00 */
[----:B------:R-:W-:Y:S10]  /*92b0*/  ENDCOLLECTIVE ;  /* 0x000000000000791b */ /* 0x000ff40003800000 */
.L_x_197:
[----:B------:R-:W-:Y:S05]  /*92c0*/  BSYNC B0 ;  /* 0x0000000000007941 */ /* 0x000fea0003800000 */
.L_x_196:
[----:B------:R-:W-:Y:S01]  /*92d0*/  PLOP3.LUT P0, PT, P1, PT, PT, 0x80, 0x0 ;  /* 0x000000000000781c */ /* 0x000fe20000f0f070 */
[----:B------:R-:W-:-:S12]  /*92e0*/  BRA `(.L_x_198) ;  /* 0xfffffff800987947 */ /* 0x000fd8000383ffff */
.L_x_186:
[----:B0-----:R0:W1:Y:S02]  /*92f0*/  SYNCS.PHASECHK.TRANS64.TRYWAIT P0, [R5+URZ], R2 ;  /* 0x00000002050075a7 */ /* 0x001064000800017f */
[----:B-1----:R-:W-:Y:S05]  /*9300*/  @!P0 NANOSLEEP.SYNCS 0x989680 ;  /* 0x009896800000895d */ /* 0x002fea0003900000 */
[----:B------:R-:W1:Y:S02]  /*9310*/  @!P0 SYNCS.PHASECHK.TRANS64 P0, [R5+URZ], R2 ;  /* 0x00000002050085a7 */ /* 0x000e64000800007f */
[----:B-1----:R-:W-:Y:S05]  /*9320*/  @!P0 BRA `(.L_x_186) ;  /* 0xfffffffc00f08947 */ /* 0x002fea000383ffff */
[----:B------:R-:W-:Y:S05]  /*9330*/  BRA `(.L_x_199) ;  /* 0xfffffff800dc7947 */ /* 0x000fea000383ffff */
.L_x_187:
[----:B0-----:R0:W1:Y:S02]  /*9340*/  SYNCS.PHASECHK.TRANS64.TRYWAIT P0, [R7+URZ], R4 ;  /* 0x00000004070075a7 */ /* 0x001064000800017f */
[----:B-1----:R-:W-:Y:S05]  /*9350*/  @!P0 NANOSLEEP.SYNCS 0x989680 ;  /* 0x009896800000895d */ /* 0x002fea0003900000 */
[----:B------:R-:W1:Y:S02]  /*9360*/  @!P0 SYNCS.PHASECHK.TRANS64 P0, [R7+URZ], R4 ;  /* 0x00000004070085a7 */ /* 0x000e64000800007f */
[----:B-1----:R-:W-:Y:S05]  /*9370*/  @!P0 BRA `(.L_x_187) ;  /* 0xfffffffc00f08947 */ /* 0x002fea000383ffff */
[----:B------:R-:W-:Y:S05]  /*9380*/  BRA `(.L_x_200) ;  /* 0xfffffff800ec7947 */ /* 0x000fea000383ffff */
.L_x_188:
[----:B0-----:R0:W1:Y:S02]  /*9390*/  SYNCS.PHASECHK.TRANS64.TRYWAIT P0, [R6+URZ], R5 ;  /* 0x00000005060075a7 */ /* 0x001064000800017f */
[----:B-1----:R-:W-:Y:S05]  /*93a0*/  @!P0 NANOSLEEP.SYNCS 0x989680 ;  /* 0x009896800000895d */ /* 0x002fea0003900000 */
[----:B------:R-:W1:Y:S02]  /*93b0*/  @!P0 SYNCS.PHASECHK.TRANS64 P0, [R6+URZ], R5 ;  /* 0x00000005060085a7 */ /* 0x000e64000800007f */
[----:B-1----:R-:W-:Y:S05]  /*93c0*/  @!P0 BRA `(.L_x_188) ;  /* 0xfffffffc00f08947 */ /* 0x002fea000383ffff */
[----:B------:R-:W-:Y:S05]  /*93d0*/  BRA `(.L_x_201) ;  /* 0xfffffff800f47947 */ /* 0x000fea000383ffff */
.L_x_202:
[----:B------:R-:W-:-:S00]  /*93e0*/  BRA `(.L_x_202) ;  /* 0xfffffffc00fc7947 */ /* 0x000fc0000383ffff */
[----:B------:R-:W-:-:S00]  /*93f0*/  NOP ;  /* 0x0000000000007918 */ /* 0x000fc00000000000 */
        /* <DEDUP_REMOVED lines=8> */
.L_x_203:


//--------------------- .nv.shared._ZN7cutlass13device_kernelINS_4gemm6kernel13GemmUniversalIN4cute5tupleIJiiiiEEENS1_10collective13CollectiveMmaINS1_37MainloopSm90TmaGmmaWarpSpecializedFP8ILi4ENS5_IJNS4_1CILi1EEESB_SB_EEENS1_32KernelTmaWarpSpecializedPingpongEEENS5_IJNSA_ILi64EEENSA_ILi128EEESF_EEENS_12float_e5m2_tENS5_IJlSB_lEEESI_SJ_NS4_8TiledMMAINS4_8MMA_AtomIJNS4_4SM904GMMA31MMA_64x128x32_F32E5M2E5M2_SS_TNILNSN_7ScaleInE1ELSP_1EEEEEENS4_6LayoutISC_NS5_IJNSA_ILi0EEEST_ST_EEEEENS5_IJNS4_10UnderscoreESW_SW_EEEEENS4_13SM90_TMA_LOADENS4_14ComposedLayoutINS4_7SwizzleILi2ELi4ELi3EEENS4_18smem_ptr_flag_bitsILi8EEENSS_INS5_IJNSA_ILi8EEESF_EEENS5_IJSF_SB_EEEEEEEvNS4_8identityESZ_S19_vS1A_EENS_8epilogue10collective6detail29Sm90TmaWarpSpecializedAdapterINS1D_15DefaultEpilogueISI_SJ_SJ_NS1C_6thread17LinearCombinationISI_Li1EffLNS1H_9ScaleType4KindE0ELNS_15FloatRoundStyleE2ESI_EENS1_15EpilogueDefaultEEEEEvvEEEEvNT_6ParamsE --------------------------
	.section	.nv.shared._ZN7cutlass13device_kernelINS_4gemm6kernel13GemmUniversalIN4cute5tupleIJiiiiEEENS1_10collective13CollectiveMmaINS1_37MainloopSm90TmaGmmaWarpSpecializedFP8ILi4ENS5_IJNS4_1CILi1EEESB_SB_EEENS1_32KernelTmaWarpSpecializedPingpongEEENS5_IJNSA_ILi64EEENSA_ILi128EEESF_EEENS_12float_e5m2_tENS5_IJlSB_lEEESI_SJ_NS4_8TiledMMAINS4_8MMA_AtomIJNS4_4SM904GMMA31MMA_64x128x32_F32E5M2E5M2_SS_TNILNSN_7ScaleInE1ELSP_1EEEEEENS4_6LayoutISC_NS5_IJNSA_ILi0EEEST_ST_EEEEENS5_IJNS4_10UnderscoreESW_SW_EEEEENS4_13SM90_TMA_LOADENS4_14ComposedLayoutINS4_7SwizzleILi2ELi4ELi3EEENS4_18smem_ptr_flag_bitsILi8EEENSS_INS5_IJNSA_ILi8EEESF_EEENS5_IJSF_SB_EEEEEEEvNS4_8identityESZ_S19_vS1A_EENS_8epilogue10collective6detail29Sm90TmaWarpSpecializedAdapterINS1D_15DefaultEpilogueISI_SJ_SJ_NS1C_6thread17LinearCombinationISI_Li1EffLNS1H_9ScaleType4KindE0ELNS_15FloatRoundStyleE2ESI_EENS1_15EpilogueDefaultEEEEEvvEEEEvNT_6ParamsE,"aw",@nobits
	.sectionflags	@""
	.align	16
	.zero		1024


//--------------------- .nv.shared.reserved.0     --------------------------
	.section	.nv.shared.reserved.0,"aw",@nobits
	.weak		__nv_reservedSMEM_offset_0_alias
	.size		__nv_reservedSMEM_offset_0_alias, 0, 0
	.other		__nv_reservedSMEM_offset_0_alias,@"STO_CUDA_RESERVED_SHARED STV_DEFAULT"
__nv_reservedSMEM_offset_0_alias:
	.zero		0


//--------------------- .nv.global                --------------------------
	.section	.nv.global,"aw",@nobits
.nv.global:
	.type		_ZN39_INTERNAL_6f7eacba_4_k_cu_987e914d_44264cute1_E,@object
	.size		_ZN39_INTERNAL_6f7eacba_4_k_cu_987e914d_44264cute1_E,(_ZN39_INTERNAL_6f7eacba_4_k_cu_987e914d_44264cuda3std3__45__cpo6cbeginE - _ZN39_INTERNAL_6f7eacba_4_k_cu_987e914d_44264cute1_E)
_ZN39_INTERNAL_6f7eacba_4_k_cu_987e914d_44264cute1_E:
	.zero		1
	.type		_ZN39_INTERNAL_6f7eacba_4_k_cu_987e914d_44264cuda3std3__45__cpo6cbeginE,@object
	.size		_ZN39_INTERNAL_6f7eacba_4_k_cu_987e914d_44264cuda3std3__45__cpo6cbeginE,(_ZN39_INTERNAL_6f7eacba_4_k_cu_987e914d_44264cuda3std3__48in_placeE - _ZN39_INTERNAL_6f7eacba_4_k_cu_987e914d_44264cuda3std3__45__cpo6cbeginE)
_ZN39_INTERNAL_6f7eacba_4_k_cu_987e914d_44264cuda3std3__45__cpo6cbeginE:
	.zero		1
	.type		_ZN39_INTERNAL_6f7eacba_4_k_cu_987e914d_44264cuda3std3__48in_placeE,@object
	.size		_ZN39_INTERNAL_6f7eacba_4_k_cu_987e914d_44264cuda3std3__48in_placeE,(_ZN39_INTERNAL_6f7eacba_4_k_cu_987e914d_44264cuda3std6ranges3__45__cpo9iter_moveE - _ZN39_INTERNAL_6f7eacba_4_k_cu_987e914d_44264cuda3std3__48in_placeE)
_ZN39_INTERNAL_6f7eacba_4_k_cu_987e914d_44264cuda3std3__48in_placeE:
	.zero		1
	.type		_ZN39_INTERNAL_6f7eacba_4_k_cu_987e914d_44264cuda3std6ranges3__45__cpo9iter_moveE,@object
	.size		_ZN39_INTERNAL_6f7eacba_4_k_cu_987e914d_44264cuda3std6ranges3__45__cpo9iter_moveE,(_ZN39_INTERNAL_6f7eacba_4_k_cu_987e914d_44264cuda3std3__45__cpo5beginE - _ZN39_INTERNAL_6f7eacba_4_k_cu_987e914d_44264cuda3std6ranges3__45__cpo9iter_moveE)
_ZN39_INTERNAL_6f7eacba_4_k_cu_987e914d_44264cuda3std6ranges3__45__cpo9iter_moveE:
	.zero		1
	.type		_ZN39_INTERNAL_6f7eacba_4_k_cu_987e914d_44264cuda3std3__45__cpo5beginE,@object
	.size		_ZN39_INTERNAL_6f7eacba_4_k_cu_987e914d_44264cuda3std3__45__cpo5beginE,(_ZN39_INTERNAL_6f7eacba_4_k_cu_987e914d_44264cuda3std3__441_GLOBAL__N__6f7eacba_4_k_cu_987e914d_44266ignoreE - _ZN39_INTERNAL_6f7eacba_4_k_cu_987e914d_44264cuda3std3__45__cpo5beginE)
_ZN39_INTERNAL_6f7eacba_4_k_cu_987e914d_44264cuda3std3__45__cpo5beginE:
	.zero		1
	.type		_ZN39_INTERNAL_6f7eacba_4_k_cu_987e914d_44264cuda3std3__441_GLOBAL__N__6f7eacba_4_k_cu_987e914d_44266ignoreE,@object
	.size		_ZN39_INTERNAL_6f7eacba_4_k_cu_987e914d_44264cuda3std3__441_GLOBAL__N__6f7eacba_4_k_cu_987e914d_44266ignoreE,(_ZN39_INTERNAL_6f7eacba_4_k_cu_987e914d_44264cute7productE - _ZN39_INTERNAL_6f7eacba_4_k_cu_987e914d_44264cuda3std3__441_GLOBAL__N__6f7eacba_4_k_cu_987e914d_44266ignoreE)
_ZN39_INTERNAL_6f7eacba_4_k_cu_987e914d_44264cuda3std3__441_GLOBAL__N__6f7eacba_4_k_cu_987e914d_44266ignoreE:
	.zero		1
	.type		_ZN39_INTERNAL_6f7eacba_4_k_cu_987e914d_44264cute7productE,@object
	.size		_ZN39_INTERNAL_6f7eacba_4_k_cu_987e914d_44264cute7productE,(_ZN39_INTERNAL_6f7eacba_4_k_cu_987e914d_44264cuda3std3__45__cpo3endE - _ZN39_INTERNAL_6f7eacba_4_k_cu_987e914d_44264cute7productE)
_ZN39_INTERNAL_6f7eacba_4_k_cu_987e914d_44264cute7productE:
	.zero		1
	.type		_ZN39_INTERNAL_6f7eacba_4_k_cu_987e914d_44264cuda3std3__45__cpo3endE,@object
	.size		_ZN39_INTERNAL_6f7eacba_4_k_cu_987e914d_44264cuda3std3__45__cpo3endE,(_ZN39_INTERNAL_6f7eacba_4_k_cu_987e914d_44264cuda3std3__419piecewise_constructE - _ZN39_INTERNAL_6f7eacba_4_k_cu_987e914d_44264cuda3std3__45__cpo3endE)
_ZN39_INTERNAL_6f7eacba_4_k_cu_987e914d_44264cuda3std3__45__cpo3endE:
	.zero		1
	.type		_ZN39_INTERNAL_6f7eacba_4_k_cu_987e914d_44264cuda3std3__419piecewise_constructE,@object
	.size		_ZN39_INTERNAL_6f7eacba_4_k_cu_987e914d_44264cuda3std3__419piecewise_constructE,(_ZN39_INTERNAL_6f7eacba_4_k_cu_987e914d_44264cuda3std3__45__cpo4cendE - _ZN39_INTERNAL_6f7eacba_4_k_cu_987e914d_44264cuda3std3__419piecewise_constructE)
_ZN39_INTERNAL_6f7eacba_4_k_cu_987e914d_44264cuda3std3__419piecewise_constructE:
	.zero		1
	.type		_ZN39_INTERNAL_6f7eacba_4_k_cu_987e914d_44264cuda3std3__45__cpo4cendE,@object
	.size		_ZN39_INTERNAL_6f7eacba_4_k_cu_987e914d_44264cuda3std3__45__cpo4cendE,(_ZN39_INTERNAL_6f7eacba_4_k_cu_987e914d_44264cuda3std6ranges3__45__cpo4swapE - _ZN39_INTERNAL_6f7eacba_4_k_cu_987e914d_44264cuda3std3__45__cpo4cendE)
_ZN39_INTERNAL_6f7eacba_4_k_cu_987e914d_44264cuda3std3__45__cpo4cendE:
	.zero		1
	.type		_ZN39_INTERNAL_6f7eacba_4_k_cu_987e914d_44264cuda3std6ranges3__45__cpo4swapE,@object
	.size		_ZN39_INTERNAL_6f7eacba_4_k_cu_987e914d_44264cuda3std6ranges3__45__cpo4swapE,(.L_7 - _ZN39_INTERNAL_6f7eacba_4_k_cu_987e914d_44264cuda3std6ranges3__45__cpo4swapE)
_ZN39_INTERNAL_6f7eacba_4_k_cu_987e914d_44264cuda3std6ranges3__45__cpo4swapE:
	.zero		1
.L_7:


//--------------------- .nv.constant0._ZN7cutlass13device_kernelINS_4gemm6kernel13GemmUniversalIN4cute5tupleIJiiiiEEENS1_10collective13CollectiveMmaINS1_37MainloopSm90TmaGmmaWarpSpecializedFP8ILi4ENS5_IJNS4_1CILi1EEESB_SB_EEENS1_32KernelTmaWarpSpecializedPingpongEEENS5_IJNSA_ILi64EEENSA_ILi128EEESF_EEENS_12float_e5m2_tENS5_IJlSB_lEEESI_SJ_NS4_8TiledMMAINS4_8MMA_AtomIJNS4_4SM904GMMA31MMA_64x128x32_F32E5M2E5M2_SS_TNILNSN_7ScaleInE1ELSP_1EEEEEENS4_6LayoutISC_NS5_IJNSA_ILi0EEEST_ST_EEEEENS5_IJNS4_10UnderscoreESW_SW_EEEEENS4_13SM90_TMA_LOADENS4_14ComposedLayoutINS4_7SwizzleILi2ELi4ELi3EEENS4_18smem_ptr_flag_bitsILi8EEENSS_INS5_IJNSA_ILi8EEESF_EEENS5_IJSF_SB_EEEEEEEvNS4_8identityESZ_S19_vS1A_EENS_8epilogue10collective6detail29Sm90TmaWarpSpecializedAdapterINS1D_15DefaultEpilogueISI_SJ_SJ_NS1C_6thread17LinearCombinationISI_Li1EffLNS1H_9ScaleType4KindE0ELNS_15FloatRoundStyleE2ESI_EENS1_15EpilogueDefaultEEEEEvvEEEEvNT_6ParamsE --------------------------
	.section	.nv.constant0._ZN7cutlass13device_kernelINS_4gemm6kernel13GemmUniversalIN4cute5tupleIJiiiiEEENS1_10collective13CollectiveMmaINS1_37MainloopSm90TmaGmmaWarpSpecializedFP8ILi4ENS5_IJNS4_1CILi1EEESB_SB_EEENS1_32KernelTmaWarpSpecializedPingpongEEENS5_IJNSA_ILi64EEENSA_ILi128EEESF_EEENS_12float_e5m2_tENS5_IJlSB_lEEESI_SJ_NS4_8TiledMMAINS4_8MMA_AtomIJNS4_4SM904GMMA31MMA_64x128x32_F32E5M2E5M2_SS_TNILNSN_7ScaleInE1ELSP_1EEEEEENS4_6LayoutISC_NS5_IJNSA_ILi0EEEST_ST_EEEEENS5_IJNS4_10UnderscoreESW_SW_EEEEENS4_13SM90_TMA_LOADENS4_14ComposedLayoutINS4_7SwizzleILi2ELi4ELi3EEENS4_18smem_ptr_flag_bitsILi8EEENSS_INS5_IJNSA_ILi8EEESF_EEENS5_IJSF_SB_EEEEEEEvNS4_8identityESZ_S19_vS1A_EENS_8epilogue10collective6detail29Sm90TmaWarpSpecializedAdapterINS1D_15DefaultEpilogueISI_SJ_SJ_NS1C_6thread17LinearCombinationISI_Li1EffLNS1H_9ScaleType4KindE0ELNS_15FloatRoundStyleE2ESI_EENS1_15EpilogueDefaultEEEEEvvEEEEvNT_6ParamsE,"a",@progbits
	.sectionflags	@""
	.align	4
.nv.constant0._ZN7cutlass13device_kernelINS_4gemm6kernel13GemmUniversalIN4cute5tupleIJiiiiEEENS1_10collective13CollectiveMmaINS1_37MainloopSm90TmaGmmaWarpSpecializedFP8ILi4ENS5_IJNS4_1CILi1EEESB_SB_EEENS1_32KernelTmaWarpSpecializedPingpongEEENS5_IJNSA_ILi64EEENSA_ILi128EEESF_EEENS_12float_e5m2_tENS5_IJlSB_lEEESI_SJ_NS4_8TiledMMAINS4_8MMA_AtomIJNS4_4SM904GMMA31MMA_64x128x32_F32E5M2E5M2_SS_TNILNSN_7ScaleInE1ELSP_1EEEEEENS4_6LayoutISC_NS5_IJNSA_ILi0EEEST_ST_EEEEENS5_IJNS4_10UnderscoreESW_SW_EEEEENS4_13SM90_TMA_LOADENS4_14ComposedLayoutINS4_7SwizzleILi2ELi4ELi3EEENS4_18smem_ptr_flag_bitsILi8EEENSS_INS5_IJNSA_ILi8EEESF_EEENS5_IJSF_SB_EEEEEEEvNS4_8identityESZ_S19_vS1A_EENS_8epilogue10collective6detail29Sm90TmaWarpSpecializedAdapterINS1D_15DefaultEpilogueISI_SJ_SJ_NS1C_6thread17LinearCombinationISI_Li1EffLNS1H_9ScaleType4KindE0ELNS_15FloatRoundStyleE2ESI_EENS1_15EpilogueDefaultEEEEEvvEEEEvNT_6ParamsE:
	.zero		1664


//--------------------- SYMBOLS --------------------------

	.type		.nv.reservedSmem.offset0,@object
	.size		.nv.reservedSmem.offset0,0x4
